// auto-generated by cutlass_sweep.gemm — config: {"arch": "sm_90", "cluster_m": 1, "cluster_n": 8, "dtype": "fp16", "dtype_b": "fp16", "layout": "tn", "stages": 0, "tile_k": 64, "tile_m": 128, "tile_n": 128}
#include "cutlass/cutlass.h"
#include "cutlass/gemm/collective/collective_builder.hpp"
#include "cutlass/gemm/device/gemm_universal_adapter.h"
#include "cutlass/gemm/kernel/gemm_universal.hpp"
#include "cutlass/epilogue/collective/collective_builder.hpp"

using ElemA = cutlass::half_t;
using ElemB = cutlass::half_t;
using ElemCD = cutlass::half_t;
using Acc  = float;
using TileShape    = cute::Shape<cute::_128, cute::_128, cute::_64>;
using ClusterShape = cute::Shape<cute::_1, cute::_8, cute::_1>;

using CollectiveEpilogue = typename cutlass::epilogue::collective::CollectiveBuilder<
    cutlass::arch::Sm90, cutlass::arch::OpClassTensorOp,
    TileShape, ClusterShape,
    cutlass::epilogue::collective::EpilogueTileAuto,
    Acc, Acc,
    ElemCD, cutlass::layout::RowMajor, 128 / cutlass::sizeof_bits<ElemCD>::value,
    ElemCD, cutlass::layout::RowMajor, 128 / cutlass::sizeof_bits<ElemCD>::value,
    cutlass::epilogue::collective::EpilogueScheduleAuto
  >::CollectiveOp;

using CollectiveMainloop = typename cutlass::gemm::collective::CollectiveBuilder<
    cutlass::arch::Sm90, cutlass::arch::OpClassTensorOp,
    ElemA, cutlass::layout::ColumnMajor, 128 / cutlass::sizeof_bits<ElemA>::value,
    ElemB, cutlass::layout::RowMajor, 128 / cutlass::sizeof_bits<ElemB>::value,
    Acc,
    TileShape, ClusterShape,
    cutlass::gemm::collective::StageCountAutoCarveout<static_cast<int>(sizeof(typename CollectiveEpilogue::SharedStorage))>,
    cutlass::gemm::collective::KernelScheduleAuto
  >::CollectiveOp;

using GemmKernel = cutlass::gemm::kernel::GemmUniversal<
    cute::Shape<int,int,int,int>,
    CollectiveMainloop,
    CollectiveEpilogue
>;
using Gemm = cutlass::gemm::device::GemmUniversalAdapter<GemmKernel>;

// Force the device kernel symbol into the cubin without needing a host main.
auto* _anchor = &cutlass::device_kernel<GemmKernel>;


// ===== COMPILED SASS (sm_90a) =====

	.target	sm_90a

	.elftype	@"ET_EXEC"


//--------------------- .note.nv.tkinfo           --------------------------
	.section	.note.nv.tkinfo,"",@"SHT_NOTE"
	.sectionflags	@"SHF_NOTE_NV_TKINFO"
	.tkinfo
        /*0018*/ 	.word	0x00000002
        /*0030*/ 	.string	""
        /*0030*/ 	.string	"ptxas"
        /*0030*/ 	.string	"Cuda compilation tools, release 13.0, V13.0.88"
        /*0030*/ 	.string	"Build cuda_13.0.r13.0/compiler.36424714_0"
        /*0030*/ 	.string	"-arch sm_90a -m 64 "



//--------------------- .note.nv.cuinfo           --------------------------
	.section	.note.nv.cuinfo,"",@"SHT_NOTE"
	.sectionflags	@"SHF_NOTE_NV_CUINFO"
        /*0018*/ 	.short	0x0002
        /*001a*/ 	.short	0x005a
        /*001c*/ 	.short	0x0082
	.zero		2


//--------------------- .nv.info                  --------------------------
	.section	.nv.info,"",@"SHT_CUDA_INFO"
	.align	4


	//----- nvinfo : EIATTR_REGCOUNT
	.align		4
        /*0000*/ 	.byte	0x04, 0x2f
        /*0002*/ 	.short	(.L_15 - .L_14)
	.align		4
.L_14:
        /*0004*/ 	.word	index@(_ZN7cutlass13device_kernelINS_4gemm6kernel13GemmUniversalIN4cute5tupleIJiiiiEEENS1_10collective13CollectiveMmaINS1_34MainloopSm90TmaGmmaWarpSpecializedILi7ENS5_IJNS4_1CILi1EEENSA_ILi8EEESB_EEENS1_35KernelTmaWarpSpecializedCooperativeEEENS5_IJNSA_ILi128EEESG_NSA_ILi64EEEEEENS_6half_tENS5_IJSB_llEEESJ_SK_NS4_8TiledMMAINS4_8MMA_AtomIJNS4_4SM904GMMA26MMA_64x128x16_F32F16F16_SSILNSO_5MajorE1ELSQ_1ELNSO_7ScaleInE1ELSR_1EEEEEENS4_6LayoutINS5_IJNSA_ILi2EEESB_SB_EEENS5_IJSB_NSA_ILi0EEESX_EEEEENS5_IJNS4_10UnderscoreES10_S10_EEEEENS4_23SM90_TMA_LOAD_MULTICASTENS4_14ComposedLayoutINS4_7SwizzleILi3ELi4ELi3EEENS4_18smem_ptr_flag_bitsILi16EEENSU_INS5_IJSH_SC_EEENS5_IJSB_SH_EEEEEEEvNS4_8identityENS4_13SM90_TMA_LOADES1C_vS1D_EENS_8epilogue10collective6detail29Sm90TmaWarpSpecializedAdapterINS1H_15DefaultEpilogueISJ_NS5_IJlSB_lEEES1L_NS1G_6thread17LinearCombinationISJ_Li1EffLNS1M_9ScaleType4KindE0ELNS_15FloatRoundStyleE2ESJ_EENS1_15EpilogueDefaultEEEEEvvEEEEvNT_6ParamsE)
        /*0008*/ 	.word	0x000000a8


	//----- nvinfo : EIATTR_FRAME_SIZE
	.align		4
.L_15:
        /*000c*/ 	.byte	0x04, 0x11
        /*000e*/ 	.short	(.L_17 - .L_16)
	.align		4
.L_16:
        /*0010*/ 	.word	index@(_ZN7cutlass13device_kernelINS_4gemm6kernel13GemmUniversalIN4cute5tupleIJiiiiEEENS1_10collective13CollectiveMmaINS1_34MainloopSm90TmaGmmaWarpSpecializedILi7ENS5_IJNS4_1CILi1EEENSA_ILi8EEESB_EEENS1_35KernelTmaWarpSpecializedCooperativeEEENS5_IJNSA_ILi128EEESG_NSA_ILi64EEEEEENS_6half_tENS5_IJSB_llEEESJ_SK_NS4_8TiledMMAINS4_8MMA_AtomIJNS4_4SM904GMMA26MMA_64x128x16_F32F16F16_SSILNSO_5MajorE1ELSQ_1ELNSO_7ScaleInE1ELSR_1EEEEEENS4_6LayoutINS5_IJNSA_ILi2EEESB_SB_EEENS5_IJSB_NSA_ILi0EEESX_EEEEENS5_IJNS4_10UnderscoreES10_S10_EEEEENS4_23SM90_TMA_LOAD_MULTICASTENS4_14ComposedLayoutINS4_7SwizzleILi3ELi4ELi3EEENS4_18smem_ptr_flag_bitsILi16EEENSU_INS5_IJSH_SC_EEENS5_IJSB_SH_EEEEEEEvNS4_8identityENS4_13SM90_TMA_LOADES1C_vS1D_EENS_8epilogue10collective6detail29Sm90TmaWarpSpecializedAdapterINS1H_15DefaultEpilogueISJ_NS5_IJlSB_lEEES1L_NS1G_6thread17LinearCombinationISJ_Li1EffLNS1M_9ScaleType4KindE0ELNS_15FloatRoundStyleE2ESJ_EENS1_15EpilogueDefaultEEEEEvvEEEEvNT_6ParamsE)
        /*0014*/ 	.word	0x00000000


	//----- nvinfo : EIATTR_MIN_STACK_SIZE
	.align		4
.L_17:
        /*0018*/ 	.byte	0x04, 0x12
        /*001a*/ 	.short	(.L_19 - .L_18)
	.align		4
.L_18:
        /*001c*/ 	.word	index@(_ZN7cutlass13device_kernelINS_4gemm6kernel13GemmUniversalIN4cute5tupleIJiiiiEEENS1_10collective13CollectiveMmaINS1_34MainloopSm90TmaGmmaWarpSpecializedILi7ENS5_IJNS4_1CILi1EEENSA_ILi8EEESB_EEENS1_35KernelTmaWarpSpecializedCooperativeEEENS5_IJNSA_ILi128EEESG_NSA_ILi64EEEEEENS_6half_tENS5_IJSB_llEEESJ_SK_NS4_8TiledMMAINS4_8MMA_AtomIJNS4_4SM904GMMA26MMA_64x128x16_F32F16F16_SSILNSO_5MajorE1ELSQ_1ELNSO_7ScaleInE1ELSR_1EEEEEENS4_6LayoutINS5_IJNSA_ILi2EEESB_SB_EEENS5_IJSB_NSA_ILi0EEESX_EEEEENS5_IJNS4_10UnderscoreES10_S10_EEEEENS4_23SM90_TMA_LOAD_MULTICASTENS4_14ComposedLayoutINS4_7SwizzleILi3ELi4ELi3EEENS4_18smem_ptr_flag_bitsILi16EEENSU_INS5_IJSH_SC_EEENS5_IJSB_SH_EEEEEEEvNS4_8identityENS4_13SM90_TMA_LOADES1C_vS1D_EENS_8epilogue10collective6detail29Sm90TmaWarpSpecializedAdapterINS1H_15DefaultEpilogueISJ_NS5_IJlSB_lEEES1L_NS1G_6thread17LinearCombinationISJ_Li1EffLNS1M_9ScaleType4KindE0ELNS_15FloatRoundStyleE2ESJ_EENS1_15EpilogueDefaultEEEEEvvEEEEvNT_6ParamsE)
        /*0020*/ 	.word	0x00000000
.L_19:


//--------------------- .nv.compat                --------------------------
	.section	.nv.compat,"",@"SHT_CUDA_COMPAT_INFO"
	.align	4
        /*0000*/ 	.byte	0x02, 0x09, 0x01, 0x00, 0x02, 0x02, 0x04, 0x00, 0x02, 0x05, 0x05, 0x00, 0x03, 0x07, 0x01, 0x01
        /*0010*/ 	.byte	0x02, 0x03, 0x01, 0x00, 0x02, 0x06, 0x01, 0x00, 0x04, 0x0b, 0x08, 0x00, 0x00, 0x00, 0x00, 0x00
        /*0020*/ 	.byte	0x00, 0x00, 0x00, 0x00


//--------------------- .nv.info._ZN7cutlass13device_kernelINS_4gemm6kernel13GemmUniversalIN4cute5tupleIJiiiiEEENS1_10collective13CollectiveMmaINS1_34MainloopSm90TmaGmmaWarpSpecializedILi7ENS5_IJNS4_1CILi1EEENSA_ILi8EEESB_EEENS1_35KernelTmaWarpSpecializedCooperativeEEENS5_IJNSA_ILi128EEESG_NSA_ILi64EEEEEENS_6half_tENS5_IJSB_llEEESJ_SK_NS4_8TiledMMAINS4_8MMA_AtomIJNS4_4SM904GMMA26MMA_64x128x16_F32F16F16_SSILNSO_5MajorE1ELSQ_1ELNSO_7ScaleInE1ELSR_1EEEEEENS4_6LayoutINS5_IJNSA_ILi2EEESB_SB_EEENS5_IJSB_NSA_ILi0EEESX_EEEEENS5_IJNS4_10UnderscoreES10_S10_EEEEENS4_23SM90_TMA_LOAD_MULTICASTENS4_14ComposedLayoutINS4_7SwizzleILi3ELi4ELi3EEENS4_18smem_ptr_flag_bitsILi16EEENSU_INS5_IJSH_SC_EEENS5_IJSB_SH_EEEEEEEvNS4_8identityENS4_13SM90_TMA_LOADES1C_vS1D_EENS_8epilogue10collective6detail29Sm90TmaWarpSpecializedAdapterINS1H_15DefaultEpilogueISJ_NS5_IJlSB_lEEES1L_NS1G_6thread17LinearCombinationISJ_Li1EffLNS1M_9ScaleType4KindE0ELNS_15FloatRoundStyleE2ESJ_EENS1_15EpilogueDefaultEEEEEvvEEEEvNT_6ParamsE --------------------------
	.section	.nv.info._ZN7cutlass13device_kernelINS_4gemm6kernel13GemmUniversalIN4cute5tupleIJiiiiEEENS1_10collective13CollectiveMmaINS1_34MainloopSm90TmaGmmaWarpSpecializedILi7ENS5_IJNS4_1CILi1EEENSA_ILi8EEESB_EEENS1_35KernelTmaWarpSpecializedCooperativeEEENS5_IJNSA_ILi128EEESG_NSA_ILi64EEEEEENS_6half_tENS5_IJSB_llEEESJ_SK_NS4_8TiledMMAINS4_8MMA_AtomIJNS4_4SM904GMMA26MMA_64x128x16_F32F16F16_SSILNSO_5MajorE1ELSQ_1ELNSO_7ScaleInE1ELSR_1EEEEEENS4_6LayoutINS5_IJNSA_ILi2EEESB_SB_EEENS5_IJSB_NSA_ILi0EEESX_EEEEENS5_IJNS4_10UnderscoreES10_S10_EEEEENS4_23SM90_TMA_LOAD_MULTICASTENS4_14ComposedLayoutINS4_7SwizzleILi3ELi4ELi3EEENS4_18smem_ptr_flag_bitsILi16EEENSU_INS5_IJSH_SC_EEENS5_IJSB_SH_EEEEEEEvNS4_8identityENS4_13SM90_TMA_LOADES1C_vS1D_EENS_8epilogue10collective6detail29Sm90TmaWarpSpecializedAdapterINS1H_15DefaultEpilogueISJ_NS5_IJlSB_lEEES1L_NS1G_6thread17LinearCombinationISJ_Li1EffLNS1M_9ScaleType4KindE0ELNS_15FloatRoundStyleE2ESJ_EENS1_15EpilogueDefaultEEEEEvvEEEEvNT_6ParamsE,"",@"SHT_CUDA_INFO"
	.sectionflags	@""
	.align	4


	//----- nvinfo : EIATTR_CUDA_API_VERSION
	.align		4
        /*0000*/ 	.byte	0x04, 0x37
        /*0002*/ 	.short	(.L_21 - .L_20)
.L_20:
        /*0004*/ 	.word	0x00000082


	//----- nvinfo : EIATTR_KPARAM_INFO
	.align		4
.L_21:
        /*0008*/ 	.byte	0x04, 0x17
        /*000a*/ 	.short	(.L_23 - .L_22)
.L_22:
        /*000c*/ 	.word	0x00000000
        /*0010*/ 	.short	0x0000
        /*0012*/ 	.short	0x0070
        /*0014*/ 	.byte	0x00, 0xf0, 0x01, 0x10


	//----- nvinfo : EIATTR_SPARSE_MMA_MASK
	.align		4
.L_23:
        /*0018*/ 	.byte	0x03, 0x50
        /*001a*/ 	.short	0x0000


	//----- nvinfo : EIATTR_MAXREG_COUNT
	.align		4
        /*001c*/ 	.byte	0x03, 0x1b
        /*001e*/ 	.short	0x00a8


	//----- nvinfo : EIATTR_NUM_BARRIERS
	.align		4
        /*0020*/ 	.byte	0x02, 0x4c
        /*0022*/ 	.byte	0x01
	.zero		1


	//----- nvinfo : EIATTR_EXTERNS
	.align		4
        /*0024*/ 	.byte	0x04, 0x0f
        /*0026*/ 	.short	(.L_25 - .L_24)


	//   ....[0]....
	.align		4
.L_24:
        /*0028*/ 	.word	index@(__assertfail)


	//----- nvinfo : EIATTR_MERCURY_ISA_VERSION
	.align		4
.L_25:
        /*002c*/ 	.byte	0x03, 0x5f
        /*002e*/ 	.short	0x0101


	//----- nvinfo : EIATTR_INT_WARP_WIDE_INSTR_OFFSETS
	.align		4
        /*0030*/ 	.byte	0x04, 0x31
        /*0032*/ 	.short	(.L_27 - .L_26)


	//   ....[0]....
.L_26:
        /*0034*/ 	.word	0x000004b0


	//   ....[1]....
        /*0038*/ 	.word	0x000004d0


	//   ....[2]....
        /*003c*/ 	.word	0x00000680


	//----- nvinfo : EIATTR_COOP_GROUP_MASK_REGIDS
	.align		4
.L_27:
        /*0040*/ 	.byte	0x04, 0x29
        /*0042*/ 	.short	(.L_29 - .L_28)


	//   ....[0]....
.L_28:
        /*0044*/ 	.word	0xffffffff


	//   ....[1]....
        /*0048*/ 	.word	0xffffffff


	//   ....[2]....
        /*004c*/ 	.word	0xffffffff


	//   ....[3]....
        /*0050*/ 	.word	0xffffffff


	//   ....[4]....
        /*0054*/ 	.word	0xffffffff


	//   ....[5]....
        /*0058*/ 	.word	0xffffffff


	//----- nvinfo : EIATTR_COOP_GROUP_INSTR_OFFSETS
	.align		4
.L_29:
        /*005c*/ 	.byte	0x04, 0x28
        /*005e*/ 	.short	(.L_31 - .L_30)


	//   ....[0]....
.L_30:
        /*0060*/ 	.word	0x00000060


	//   ....[1]....
        /*0064*/ 	.word	0x00000070


	//   ....[2]....
        /*0068*/ 	.word	0x00000130


	//   ....[3]....
        /*006c*/ 	.word	0x00000320


	//   ....[4]....
        /*0070*/ 	.word	0x000007f0


	//   ....[5]....
        /*0074*/ 	.word	0x00001470


	//----- nvinfo : EIATTR_REG_RECONFIG
	.align		4
.L_31:
        /*0078*/ 	.byte	0x01, 0x54
	.zero		2


	//----- nvinfo : EIATTR_SYSCALL_OFFSETS
	.align		4
        /*007c*/ 	.byte	0x04, 0x46
        /*007e*/ 	.short	(.L_33 - .L_32)


	//   ....[0]....
.L_32:
        /*0080*/ 	.word	0x00001650


	//----- nvinfo : EIATTR_MBARRIER_INSTR_OFFSETS
	.align		4
.L_33:
        /*0084*/ 	.byte	0x04, 0x39
        /*0086*/ 	.short	(.L_35 - .L_34)


	//   ....[0]....
.L_34:
        /*0088*/ 	.word	0x00000230
        /*008c*/ 	.word	0x000000ff
        /*0090*/ 	.word	0x00000000
        /*0094*/ 	.short	0x0100
        /*0096*/ 	.byte	0x08
	.zero		1


	//   ....[1]....
        /*0098*/ 	.word	0x00000240
        /*009c*/ 	.word	0x000000ff
        /*00a0*/ 	.word	0x00000038
        /*00a4*/ 	.short	0x0100
        /*00a6*/ 	.byte	0x08
	.zero		1


	//   ....[2]....
        /*00a8*/ 	.word	0x00000250
        /*00ac*/ 	.word	0x000000ff
        /*00b0*/ 	.word	0x00000008
        /*00b4*/ 	.short	0x0100
        /*00b6*/ 	.byte	0x08
	.zero		1


	//   ....[3]....
        /*00b8*/ 	.word	0x00000260
        /*00bc*/ 	.word	0x000000ff
        /*00c0*/ 	.word	0x00000040
        /*00c4*/ 	.short	0x0100
        /*00c6*/ 	.byte	0x08
	.zero		1


	//   ....[4]....
        /*00c8*/ 	.word	0x00000270
        /*00cc*/ 	.word	0x000000ff
        /*00d0*/ 	.word	0x00000010
        /*00d4*/ 	.short	0x0100
        /*00d6*/ 	.byte	0x08
	.zero		1


	//   ....[5]....
        /*00d8*/ 	.word	0x00000280
        /*00dc*/ 	.word	0x000000ff
        /*00e0*/ 	.word	0x00000048
        /*00e4*/ 	.short	0x0100
        /*00e6*/ 	.byte	0x08
	.zero		1


	//   ....[6]....
        /*00e8*/ 	.word	0x00000290
        /*00ec*/ 	.word	0x000000ff
        /*00f0*/ 	.word	0x00000018
        /*00f4*/ 	.short	0x0100
        /*00f6*/ 	.byte	0x08
	.zero		1


	//   ....[7]....
        /*00f8*/ 	.word	0x000002a0
        /*00fc*/ 	.word	0x000000ff
        /*0100*/ 	.word	0x00000050
        /*0104*/ 	.short	0x0100
        /*0106*/ 	.byte	0x08
	.zero		1


	//   ....[8]....
        /*0108*/ 	.word	0x000002b0
        /*010c*/ 	.word	0x000000ff
        /*0110*/ 	.word	0x00000020
        /*0114*/ 	.short	0x0100
        /*0116*/ 	.byte	0x08
	.zero		1


	//   ....[9]....
        /*0118*/ 	.word	0x000002c0
        /*011c*/ 	.word	0x000000ff
        /*0120*/ 	.word	0x00000058
        /*0124*/ 	.short	0x0100
        /*0126*/ 	.byte	0x08
	.zero		1


	//   ....[10]....
        /*0128*/ 	.word	0x000002d0
        /*012c*/ 	.word	0x000000ff
        /*0130*/ 	.word	0x00000028
        /*0134*/ 	.short	0x0100
        /*0136*/ 	.byte	0x08
	.zero		1


	//   ....[11]....
        /*0138*/ 	.word	0x000002e0
        /*013c*/ 	.word	0x000000ff
        /*0140*/ 	.word	0x00000060
        /*0144*/ 	.short	0x0100
        /*0146*/ 	.byte	0x08
	.zero		1


	//   ....[12]....
        /*0148*/ 	.word	0x000002f0
        /*014c*/ 	.word	0x000000ff
        /*0150*/ 	.word	0x00000030
        /*0154*/ 	.short	0x0100
        /*0156*/ 	.byte	0x08
	.zero		1


	//   ....[13]....
        /*0158*/ 	.word	0x00000300
        /*015c*/ 	.word	0x000000ff
        /*0160*/ 	.word	0x00000068
        /*0164*/ 	.short	0x0100
        /*0166*/ 	.byte	0x08
	.zero		1


	//   ....[14]....
        /*0168*/ 	.word	0x00000710
        /*016c*/ 	.word	0x000000ff
        /*0170*/ 	.word	0x00000080
        /*0174*/ 	.short	0x0100
        /*0176*/ 	.byte	0x06
	.zero		1


	//   ....[15]....
        /*0178*/ 	.word	0x000007a0
        /*017c*/ 	.word	0x000000ff
        /*0180*/ 	.word	0x00000088
        /*0184*/ 	.short	0x0100
        /*0186*/ 	.byte	0x06
	.zero		1


	//   ....[16]....
        /*0188*/ 	.word	0x00001710
        /*018c*/ 	.word	0x00000003
        /*0190*/ 	.word	0x00000000
        /*0194*/ 	.short	0x010a
        /*0196*/ 	.byte	0x3f
	.zero		1


	//   ....[17]....
        /*0198*/ 	.word	0x00001770
        /*019c*/ 	.word	0x00000003
        /*01a0*/ 	.word	0x00000000
        /*01a4*/ 	.short	0x010a
        /*01a6*/ 	.byte	0x3f
	.zero		1


	//   ....[18]....
        /*01a8*/ 	.word	0x00001af0
        /*01ac*/ 	.word	0x00000005
        /*01b0*/ 	.word	0x00000000
        /*01b4*/ 	.short	0x010a
        /*01b6*/ 	.byte	0x3f
	.zero		1


	//   ....[19]....
        /*01b8*/ 	.word	0x00001b30
        /*01bc*/ 	.word	0x00000005
        /*01c0*/ 	.word	0x00000000
        /*01c4*/ 	.short	0x010a
        /*01c6*/ 	.byte	0x3f
	.zero		1


	//   ....[20]....
        /*01c8*/ 	.word	0x00001d90
        /*01cc*/ 	.word	0x00000004
        /*01d0*/ 	.word	0x00000000
        /*01d4*/ 	.short	0x0101
        /*01d6*/ 	.byte	0x3f
	.zero		1


	//   ....[21]....
        /*01d8*/ 	.word	0x00001fb0
        /*01dc*/ 	.word	0x00000000
        /*01e0*/ 	.word	0x00000000
        /*01e4*/ 	.short	0x0101
        /*01e6*/ 	.byte	0x3f
	.zero		1


	//   ....[22]....
        /*01e8*/ 	.word	0x000070d0
        /*01ec*/ 	.word	0x00000016
        /*01f0*/ 	.word	0x00000038
        /*01f4*/ 	.short	0x010a
        /*01f6*/ 	.byte	0x3f
	.zero		1


	//   ....[23]....
        /*01f8*/ 	.word	0x000075a0
        /*01fc*/ 	.word	0x00000006
        /*0200*/ 	.word	0x00000088
        /*0204*/ 	.short	0x0101
        /*0206*/ 	.byte	0x3f
	.zero		1


	//   ....[24]....
        /*0208*/ 	.word	0x00007c90
        /*020c*/ 	.word	0x00000007
        /*0210*/ 	.word	0x00000000
        /*0214*/ 	.short	0x010a
        /*0216*/ 	.byte	0x3f
	.zero		1


	//   ....[25]....
        /*0218*/ 	.word	0x00007d10
        /*021c*/ 	.word	0x00000008
        /*0220*/ 	.word	0x00000000
        /*0224*/ 	.short	0x010a
        /*0226*/ 	.byte	0x3f
	.zero		1


	//   ....[26]....
        /*0228*/ 	.word	0x00007da0
        /*022c*/ 	.word	0x00000009
        /*0230*/ 	.word	0x00000000
        /*0234*/ 	.short	0x010a
        /*0236*/ 	.byte	0x3f
	.zero		1


	//   ....[27]....
        /*0238*/ 	.word	0x00007e30
        /*023c*/ 	.word	0x00000008
        /*0240*/ 	.word	0x00000000
        /*0244*/ 	.short	0x010a
        /*0246*/ 	.byte	0x3f
	.zero		1


	//   ....[28]....
        /*0248*/ 	.word	0x00007ec0
        /*024c*/ 	.word	0x00000009
        /*0250*/ 	.word	0x00000000
        /*0254*/ 	.short	0x010a
        /*0256*/ 	.byte	0x3f
	.zero		1


	//   ....[29]....
        /*0258*/ 	.word	0x00007f50
        /*025c*/ 	.word	0x00000006
        /*0260*/ 	.word	0x00000000
        /*0264*/ 	.short	0x010a
        /*0266*/ 	.byte	0x3f
	.zero		1


	//   ....[30]....
        /*0268*/ 	.word	0x00007fe0
        /*026c*/ 	.word	0x00000003
        /*0270*/ 	.word	0x00000000
        /*0274*/ 	.short	0x010a
        /*0276*/ 	.byte	0x3f
	.zero		1


	//   ....[31]....
        /*0278*/ 	.word	0x00008040
        /*027c*/ 	.word	0x00000003
        /*0280*/ 	.word	0x00000000
        /*0284*/ 	.short	0x010a
        /*0286*/ 	.byte	0x3f
	.zero		1


	//   ....[32]....
        /*0288*/ 	.word	0x00008090
        /*028c*/ 	.word	0x00000005
        /*0290*/ 	.word	0x00000000
        /*0294*/ 	.short	0x010a
        /*0296*/ 	.byte	0x3f
	.zero		1


	//   ....[33]....
        /*0298*/ 	.word	0x00008160
        /*029c*/ 	.word	0x00000016
        /*02a0*/ 	.word	0x00000038
        /*02a4*/ 	.short	0x010a
        /*02a6*/ 	.byte	0x3f
	.zero		1


	//   ....[34]....
        /*02a8*/ 	.word	0x00008230
        /*02ac*/ 	.word	0x00000007
        /*02b0*/ 	.word	0x00000000
        /*02b4*/ 	.short	0x010a
        /*02b6*/ 	.byte	0x3f
	.zero		1


	//   ....[35]....
        /*02b8*/ 	.word	0x00008280
        /*02bc*/ 	.word	0x00000008
        /*02c0*/ 	.word	0x00000000
        /*02c4*/ 	.short	0x010a
        /*02c6*/ 	.byte	0x3f
	.zero		1


	//   ....[36]....
        /*02c8*/ 	.word	0x000082d0
        /*02cc*/ 	.word	0x00000009
        /*02d0*/ 	.word	0x00000000
        /*02d4*/ 	.short	0x010a
        /*02d6*/ 	.byte	0x3f
	.zero		1


	//   ....[37]....
        /*02d8*/ 	.word	0x00008320
        /*02dc*/ 	.word	0x00000008
        /*02e0*/ 	.word	0x00000000
        /*02e4*/ 	.short	0x010a
        /*02e6*/ 	.byte	0x3f
	.zero		1


	//   ....[38]....
        /*02e8*/ 	.word	0x00008370
        /*02ec*/ 	.word	0x00000009
        /*02f0*/ 	.word	0x00000000
        /*02f4*/ 	.short	0x010a
        /*02f6*/ 	.byte	0x3f
	.zero		1


	//   ....[39]....
        /*02f8*/ 	.word	0x000083c0
        /*02fc*/ 	.word	0x00000006
        /*0300*/ 	.word	0x00000000
        /*0304*/ 	.short	0x010a
        /*0306*/ 	.byte	0x3f
	.zero		1


	//----- nvinfo : EIATTR_NUM_MBARRIERS
	.align		4
.L_35:
        /*0308*/ 	.byte	0x03, 0x38
        /*030a*/ 	.short	0x0010


	//----- nvinfo : EIATTR_EXIT_INSTR_OFFSETS
	.align		4
        /*030c*/ 	.byte	0x04, 0x1c
        /*030e*/ 	.short	(.L_37 - .L_36)


	//   ....[0]....
.L_36:
        /*0310*/ 	.word	0x000009c0


	//   ....[1]....
        /*0314*/ 	.word	0x000011d0


	//   ....[2]....
        /*0318*/ 	.word	0x00006840


	//   ....[3]....
        /*031c*/ 	.word	0x00006da0


	//   ....[4]....
        /*0320*/ 	.word	0x00008030


	//----- nvinfo : EIATTR_MAX_THREADS
	.align		4
.L_37:
        /*0324*/ 	.byte	0x04, 0x05
        /*0326*/ 	.short	(.L_39 - .L_38)
.L_38:
        /*0328*/ 	.word	0x00000180
        /*032c*/ 	.word	0x00000001
        /*0330*/ 	.word	0x00000001


	//----- nvinfo : EIATTR_CRS_STACK_SIZE
	.align		4
.L_39:
        /*0334*/ 	.byte	0x04, 0x1e
        /*0336*/ 	.short	(.L_41 - .L_40)
.L_40:
        /*0338*/ 	.word	0x00000000


	//----- nvinfo : EIATTR_CBANK_PARAM_SIZE
	.align		4
.L_41:
        /*033c*/ 	.byte	0x03, 0x19
        /*033e*/ 	.short	0x0470


	//----- nvinfo : EIATTR_PARAM_CBANK
	.align		4
        /*0340*/ 	.byte	0x04, 0x0a
        /*0342*/ 	.short	(.L_43 - .L_42)
	.align		4
.L_42:
        /*0344*/ 	.word	index@(.nv.constant0._ZN7cutlass13device_kernelINS_4gemm6kernel13GemmUniversalIN4cute5tupleIJiiiiEEENS1_10collective13CollectiveMmaINS1_34MainloopSm90TmaGmmaWarpSpecializedILi7ENS5_IJNS4_1CILi1EEENSA_ILi8EEESB_EEENS1_35KernelTmaWarpSpecializedCooperativeEEENS5_IJNSA_ILi128EEESG_NSA_ILi64EEEEEENS_6half_tENS5_IJSB_llEEESJ_SK_NS4_8TiledMMAINS4_8MMA_AtomIJNS4_4SM904GMMA26MMA_64x128x16_F32F16F16_SSILNSO_5MajorE1ELSQ_1ELNSO_7ScaleInE1ELSR_1EEEEEENS4_6LayoutINS5_IJNSA_ILi2EEESB_SB_EEENS5_IJSB_NSA_ILi0EEESX_EEEEENS5_IJNS4_10UnderscoreES10_S10_EEEEENS4_23SM90_TMA_LOAD_MULTICASTENS4_14ComposedLayoutINS4_7SwizzleILi3ELi4ELi3EEENS4_18smem_ptr_flag_bitsILi16EEENSU_INS5_IJSH_SC_EEENS5_IJSB_SH_EEEEEEEvNS4_8identityENS4_13SM90_TMA_LOADES1C_vS1D_EENS_8epilogue10collective6detail29Sm90TmaWarpSpecializedAdapterINS1H_15DefaultEpilogueISJ_NS5_IJlSB_lEEES1L_NS1G_6thread17LinearCombinationISJ_Li1EffLNS1M_9ScaleType4KindE0ELNS_15FloatRoundStyleE2ESJ_EENS1_15EpilogueDefaultEEEEEvvEEEEvNT_6ParamsE)
        /*0348*/ 	.short	0x0210
        /*034a*/ 	.short	0x0470


	//----- nvinfo : EIATTR_SW_WAR
	.align		4
.L_43:
        /*034c*/ 	.byte	0x04, 0x36
        /*034e*/ 	.short	(.L_45 - .L_44)
.L_44:
        /*0350*/ 	.word	0x00000008
.L_45:


//--------------------- .nv.callgraph             --------------------------
	.section	.nv.callgraph,"",@"SHT_CUDA_CALLGRAPH"
	.align	4
	.sectionentsize	8
	.align		4
        /*0000*/ 	.word	0x00000000
	.align		4
        /*0004*/ 	.word	0xffffffff
	.align		4
        /*0008*/ 	.word	index@(_ZN7cutlass13device_kernelINS_4gemm6kernel13GemmUniversalIN4cute5tupleIJiiiiEEENS1_10collective13CollectiveMmaINS1_34MainloopSm90TmaGmmaWarpSpecializedILi7ENS5_IJNS4_1CILi1EEENSA_ILi8EEESB_EEENS1_35KernelTmaWarpSpecializedCooperativeEEENS5_IJNSA_ILi128EEESG_NSA_ILi64EEEEEENS_6half_tENS5_IJSB_llEEESJ_SK_NS4_8TiledMMAINS4_8MMA_AtomIJNS4_4SM904GMMA26MMA_64x128x16_F32F16F16_SSILNSO_5MajorE1ELSQ_1ELNSO_7ScaleInE1ELSR_1EEEEEENS4_6LayoutINS5_IJNSA_ILi2EEESB_SB_EEENS5_IJSB_NSA_ILi0EEESX_EEEEENS5_IJNS4_10UnderscoreES10_S10_EEEEENS4_23SM90_TMA_LOAD_MULTICASTENS4_14ComposedLayoutINS4_7SwizzleILi3ELi4ELi3EEENS4_18smem_ptr_flag_bitsILi16EEENSU_INS5_IJSH_SC_EEENS5_IJSB_SH_EEEEEEEvNS4_8identityENS4_13SM90_TMA_LOADES1C_vS1D_EENS_8epilogue10collective6detail29Sm90TmaWarpSpecializedAdapterINS1H_15DefaultEpilogueISJ_NS5_IJlSB_lEEES1L_NS1G_6thread17LinearCombinationISJ_Li1EffLNS1M_9ScaleType4KindE0ELNS_15FloatRoundStyleE2ESJ_EENS1_15EpilogueDefaultEEEEEvvEEEEvNT_6ParamsE)
	.align		4
        /*000c*/ 	.word	index@(__assertfail)
	.align		4
        /*0010*/ 	.word	0x00000000
	.align		4
        /*0014*/ 	.word	0xfffffffe
	.align		4
        /*0018*/ 	.word	0x00000000
	.align		4
        /*001c*/ 	.word	0xfffffffd
	.align		4
        /*0020*/ 	.word	0x00000000
	.align		4
        /*0024*/ 	.word	0xfffffffc


//--------------------- .nv.constant4             --------------------------
	.section	.nv.constant4,"a",@progbits
	.align	8
	.align		8
.nv.constant4:
        /*0000*/ 	.dword	__assertfail
	.align		8
        /*0008*/ 	.dword	__unnamed_1
	.align		8
        /*0010*/ 	.dword	_ZN40_INTERNAL_e89d0926_4_k_cu_1849091b_310294cuda3std3__45__cpo5beginE
	.align		8
        /*0018*/ 	.dword	_ZN40_INTERNAL_e89d0926_4_k_cu_1849091b_310294cuda3std3__45__cpo3endE
	.align		8
        /*0020*/ 	.dword	_ZN40_INTERNAL_e89d0926_4_k_cu_1849091b_310294cuda3std3__45__cpo6cbeginE
	.align		8
        /*0028*/ 	.dword	_ZN40_INTERNAL_e89d0926_4_k_cu_1849091b_310294cuda3std3__45__cpo4cendE
	.align		8
        /*0030*/ 	.dword	_ZN40_INTERNAL_e89d0926_4_k_cu_1849091b_310294cuda3std3__442_GLOBAL__N__e89d0926_4_k_cu_1849091b_310296ignoreE
	.align		8
        /*0038*/ 	.dword	_ZN40_INTERNAL_e89d0926_4_k_cu_1849091b_310294cuda3std3__419piecewise_constructE
	.align		8
        /*0040*/ 	.dword	_ZN40_INTERNAL_e89d0926_4_k_cu_1849091b_310294cuda3std3__48in_placeE
	.align		8
        /*0048*/ 	.dword	_ZN40_INTERNAL_e89d0926_4_k_cu_1849091b_310294cuda3std6ranges3__45__cpo4swapE
	.align		8
        /*0050*/ 	.dword	_ZN40_INTERNAL_e89d0926_4_k_cu_1849091b_310294cuda3std6ranges3__45__cpo9iter_moveE
	.align		8
        /*0058*/ 	.dword	_ZN40_INTERNAL_e89d0926_4_k_cu_1849091b_310294cute7productE
	.align		8
        /*0060*/ 	.dword	_ZN40_INTERNAL_e89d0926_4_k_cu_1849091b_310294cute1_E
	.align		8
        /*0068*/ 	.dword	$str$22
	.align		8
        /*0070*/ 	.dword	$str$23


//--------------------- .text._ZN7cutlass13device_kernelINS_4gemm6kernel13GemmUniversalIN4cute5tupleIJiiiiEEENS1_10collective13CollectiveMmaINS1_34MainloopSm90TmaGmmaWarpSpecializedILi7ENS5_IJNS4_1CILi1EEENSA_ILi8EEESB_EEENS1_35KernelTmaWarpSpecializedCooperativeEEENS5_IJNSA_ILi128EEESG_NSA_ILi64EEEEEENS_6half_tENS5_IJSB_llEEESJ_SK_NS4_8TiledMMAINS4_8MMA_AtomIJNS4_4SM904GMMA26MMA_64x128x16_F32F16F16_SSILNSO_5MajorE1ELSQ_1ELNSO_7ScaleInE1ELSR_1EEEEEENS4_6LayoutINS5_IJNSA_ILi2EEESB_SB_EEENS5_IJSB_NSA_ILi0EEESX_EEEEENS5_IJNS4_10UnderscoreES10_S10_EEEEENS4_23SM90_TMA_LOAD_MULTICASTENS4_14ComposedLayoutINS4_7SwizzleILi3ELi4ELi3EEENS4_18smem_ptr_flag_bitsILi16EEENSU_INS5_IJSH_SC_EEENS5_IJSB_SH_EEEEEEEvNS4_8identityENS4_13SM90_TMA_LOADES1C_vS1D_EENS_8epilogue10collective6detail29Sm90TmaWarpSpecializedAdapterINS1H_15DefaultEpilogueISJ_NS5_IJlSB_lEEES1L_NS1G_6thread17LinearCombinationISJ_Li1EffLNS1M_9ScaleType4KindE0ELNS_15FloatRoundStyleE2ESJ_EENS1_15EpilogueDefaultEEEEEvvEEEEvNT_6ParamsE --------------------------
	.section	.text._ZN7cutlass13device_kernelINS_4gemm6kernel13GemmUniversalIN4cute5tupleIJiiiiEEENS1_10collective13CollectiveMmaINS1_34MainloopSm90TmaGmmaWarpSpecializedILi7ENS5_IJNS4_1CILi1EEENSA_ILi8EEESB_EEENS1_35KernelTmaWarpSpecializedCooperativeEEENS5_IJNSA_ILi128EEESG_NSA_ILi64EEEEEENS_6half_tENS5_IJSB_llEEESJ_SK_NS4_8TiledMMAINS4_8MMA_AtomIJNS4_4SM904GMMA26MMA_64x128x16_F32F16F16_SSILNSO_5MajorE1ELSQ_1ELNSO_7ScaleInE1ELSR_1EEEEEENS4_6LayoutINS5_IJNSA_ILi2EEESB_SB_EEENS5_IJSB_NSA_ILi0EEESX_EEEEENS5_IJNS4_10UnderscoreES10_S10_EEEEENS4_23SM90_TMA_LOAD_MULTICASTENS4_14ComposedLayoutINS4_7SwizzleILi3ELi4ELi3EEENS4_18smem_ptr_flag_bitsILi16EEENSU_INS5_IJSH_SC_EEENS5_IJSB_SH_EEEEEEEvNS4_8identityENS4_13SM90_TMA_LOADES1C_vS1D_EENS_8epilogue10collective6detail29Sm90TmaWarpSpecializedAdapterINS1H_15DefaultEpilogueISJ_NS5_IJlSB_lEEES1L_NS1G_6thread17LinearCombinationISJ_Li1EffLNS1M_9ScaleType4KindE0ELNS_15FloatRoundStyleE2ESJ_EENS1_15EpilogueDefaultEEEEEvvEEEEvNT_6ParamsE,"ax",@progbits
	.align	128
.text._ZN7cutlass13device_kernelINS_4gemm6kernel13GemmUniversalIN4cute5tupleIJiiiiEEENS1_10collective13CollectiveMmaINS1_34MainloopSm90TmaGmmaWarpSpecializedILi7ENS5_IJNS4_1CILi1EEENSA_ILi8EEESB_EEENS1_35KernelTmaWarpSpecializedCooperativeEEENS5_IJNSA_ILi128EEESG_NSA_ILi64EEEEEENS_6half_tENS5_IJSB_llEEESJ_SK_NS4_8TiledMMAINS4_8MMA_AtomIJNS4_4SM904GMMA26MMA_64x128x16_F32F16F16_SSILNSO_5MajorE1ELSQ_1ELNSO_7ScaleInE1ELSR_1EEEEEENS4_6LayoutINS5_IJNSA_ILi2EEESB_SB_EEENS5_IJSB_NSA_ILi0EEESX_EEEEENS5_IJNS4_10UnderscoreES10_S10_EEEEENS4_23SM90_TMA_LOAD_MULTICASTENS4_14ComposedLayoutINS4_7SwizzleILi3ELi4ELi3EEENS4_18smem_ptr_flag_bitsILi16EEENSU_INS5_IJSH_SC_EEENS5_IJSB_SH_EEEEEEEvNS4_8identityENS4_13SM90_TMA_LOADES1C_vS1D_EENS_8epilogue10collective6detail29Sm90TmaWarpSpecializedAdapterINS1H_15DefaultEpilogueISJ_NS5_IJlSB_lEEES1L_NS1G_6thread17LinearCombinationISJ_Li1EffLNS1M_9ScaleType4KindE0ELNS_15FloatRoundStyleE2ESJ_EENS1_15EpilogueDefaultEEEEEvvEEEEvNT_6ParamsE:
        .type           _ZN7cutlass13device_kernelINS_4gemm6kernel13GemmUniversalIN4cute5tupleIJiiiiEEENS1_10collective13CollectiveMmaINS1_34MainloopSm90TmaGmmaWarpSpecializedILi7ENS5_IJNS4_1CILi1EEENSA_ILi8EEESB_EEENS1_35KernelTmaWarpSpecializedCooperativeEEENS5_IJNSA_ILi128EEESG_NSA_ILi64EEEEEENS_6half_tENS5_IJSB_llEEESJ_SK_NS4_8TiledMMAINS4_8MMA_AtomIJNS4_4SM904GMMA26MMA_64x128x16_F32F16F16_SSILNSO_5MajorE1ELSQ_1ELNSO_7ScaleInE1ELSR_1EEEEEENS4_6LayoutINS5_IJNSA_ILi2EEESB_SB_EEENS5_IJSB_NSA_ILi0EEESX_EEEEENS5_IJNS4_10UnderscoreES10_S10_EEEEENS4_23SM90_TMA_LOAD_MULTICASTENS4_14ComposedLayoutINS4_7SwizzleILi3ELi4ELi3EEENS4_18smem_ptr_flag_bitsILi16EEENSU_INS5_IJSH_SC_EEENS5_IJSB_SH_EEEEEEEvNS4_8identityENS4_13SM90_TMA_LOADES1C_vS1D_EENS_8epilogue10collective6detail29Sm90TmaWarpSpecializedAdapterINS1H_15DefaultEpilogueISJ_NS5_IJlSB_lEEES1L_NS1G_6thread17LinearCombinationISJ_Li1EffLNS1M_9ScaleType4KindE0ELNS_15FloatRoundStyleE2ESJ_EENS1_15EpilogueDefaultEEEEEvvEEEEvNT_6ParamsE,@function
        .size           _ZN7cutlass13device_kernelINS_4gemm6kernel13GemmUniversalIN4cute5tupleIJiiiiEEENS1_10collective13CollectiveMmaINS1_34MainloopSm90TmaGmmaWarpSpecializedILi7ENS5_IJNS4_1CILi1EEENSA_ILi8EEESB_EEENS1_35KernelTmaWarpSpecializedCooperativeEEENS5_IJNSA_ILi128EEESG_NSA_ILi64EEEEEENS_6half_tENS5_IJSB_llEEESJ_SK_NS4_8TiledMMAINS4_8MMA_AtomIJNS4_4SM904GMMA26MMA_64x128x16_F32F16F16_SSILNSO_5MajorE1ELSQ_1ELNSO_7ScaleInE1ELSR_1EEEEEENS4_6LayoutINS5_IJNSA_ILi2EEESB_SB_EEENS5_IJSB_NSA_ILi0EEESX_EEEEENS5_IJNS4_10UnderscoreES10_S10_EEEEENS4_23SM90_TMA_LOAD_MULTICASTENS4_14ComposedLayoutINS4_7SwizzleILi3ELi4ELi3EEENS4_18smem_ptr_flag_bitsILi16EEENSU_INS5_IJSH_SC_EEENS5_IJSB_SH_EEEEEEEvNS4_8identityENS4_13SM90_TMA_LOADES1C_vS1D_EENS_8epilogue10collective6detail29Sm90TmaWarpSpecializedAdapterINS1H_15DefaultEpilogueISJ_NS5_IJlSB_lEEES1L_NS1G_6thread17LinearCombinationISJ_Li1EffLNS1M_9ScaleType4KindE0ELNS_15FloatRoundStyleE2ESJ_EENS1_15EpilogueDefaultEEEEEvvEEEEvNT_6ParamsE,(.L_x_205 - _ZN7cutlass13device_kernelINS_4gemm6kernel13GemmUniversalIN4cute5tupleIJiiiiEEENS1_10collective13CollectiveMmaINS1_34MainloopSm90TmaGmmaWarpSpecializedILi7ENS5_IJNS4_1CILi1EEENSA_ILi8EEESB_EEENS1_35KernelTmaWarpSpecializedCooperativeEEENS5_IJNSA_ILi128EEESG_NSA_ILi64EEEEEENS_6half_tENS5_IJSB_llEEESJ_SK_NS4_8TiledMMAINS4_8MMA_AtomIJNS4_4SM904GMMA26MMA_64x128x16_F32F16F16_SSILNSO_5MajorE1ELSQ_1ELNSO_7ScaleInE1ELSR_1EEEEEENS4_6LayoutINS5_IJNSA_ILi2EEESB_SB_EEENS5_IJSB_NSA_ILi0EEESX_EEEEENS5_IJNS4_10UnderscoreES10_S10_EEEEENS4_23SM90_TMA_LOAD_MULTICASTENS4_14ComposedLayoutINS4_7SwizzleILi3ELi4ELi3EEENS4_18smem_ptr_flag_bitsILi16EEENSU_INS5_IJSH_SC_EEENS5_IJSB_SH_EEEEEEEvNS4_8identityENS4_13SM90_TMA_LOADES1C_vS1D_EENS_8epilogue10collective6detail29Sm90TmaWarpSpecializedAdapterINS1H_15DefaultEpilogueISJ_NS5_IJlSB_lEEES1L_NS1G_6thread17LinearCombinationISJ_Li1EffLNS1M_9ScaleType4KindE0ELNS_15FloatRoundStyleE2ESJ_EENS1_15EpilogueDefaultEEEEEvvEEEEvNT_6ParamsE)
        .other          _ZN7cutlass13device_kernelINS_4gemm6kernel13GemmUniversalIN4cute5tupleIJiiiiEEENS1_10collective13CollectiveMmaINS1_34MainloopSm90TmaGmmaWarpSpecializedILi7ENS5_IJNS4_1CILi1EEENSA_ILi8EEESB_EEENS1_35KernelTmaWarpSpecializedCooperativeEEENS5_IJNSA_ILi128EEESG_NSA_ILi64EEEEEENS_6half_tENS5_IJSB_llEEESJ_SK_NS4_8TiledMMAINS4_8MMA_AtomIJNS4_4SM904GMMA26MMA_64x128x16_F32F16F16_SSILNSO_5MajorE1ELSQ_1ELNSO_7ScaleInE1ELSR_1EEEEEENS4_6LayoutINS5_IJNSA_ILi2EEESB_SB_EEENS5_IJSB_NSA_ILi0EEESX_EEEEENS5_IJNS4_10UnderscoreES10_S10_EEEEENS4_23SM90_TMA_LOAD_MULTICASTENS4_14ComposedLayoutINS4_7SwizzleILi3ELi4ELi3EEENS4_18smem_ptr_flag_bitsILi16EEENSU_INS5_IJSH_SC_EEENS5_IJSB_SH_EEEEEEEvNS4_8identityENS4_13SM90_TMA_LOADES1C_vS1D_EENS_8epilogue10collective6detail29Sm90TmaWarpSpecializedAdapterINS1H_15DefaultEpilogueISJ_NS5_IJlSB_lEEES1L_NS1G_6thread17LinearCombinationISJ_Li1EffLNS1M_9ScaleType4KindE0ELNS_15FloatRoundStyleE2ESJ_EENS1_15EpilogueDefaultEEEEEvvEEEEvNT_6ParamsE,@"STO_CUDA_ENTRY STV_DEFAULT"
_ZN7cutlass13device_kernelINS_4gemm6kernel13GemmUniversalIN4cute5tupleIJiiiiEEENS1_10collective13CollectiveMmaINS1_34MainloopSm90TmaGmmaWarpSpecializedILi7ENS5_IJNS4_1CILi1EEENSA_ILi8EEESB_EEENS1_35KernelTmaWarpSpecializedCooperativeEEENS5_IJNSA_ILi128EEESG_NSA_ILi64EEEEEENS_6half_tENS5_IJSB_llEEESJ_SK_NS4_8TiledMMAINS4_8MMA_AtomIJNS4_4SM904GMMA26MMA_64x128x16_F32F16F16_SSILNSO_5MajorE1ELSQ_1ELNSO_7ScaleInE1ELSR_1EEEEEENS4_6LayoutINS5_IJNSA_ILi2EEESB_SB_EEENS5_IJSB_NSA_ILi0EEESX_EEEEENS5_IJNS4_10UnderscoreES10_S10_EEEEENS4_23SM90_TMA_LOAD_MULTICASTENS4_14ComposedLayoutINS4_7SwizzleILi3ELi4ELi3EEENS4_18smem_ptr_flag_bitsILi16EEENSU_INS5_IJSH_SC_EEENS5_IJSB_SH_EEEEEEEvNS4_8identityENS4_13SM90_TMA_LOADES1C_vS1D_EENS_8epilogue10collective6detail29Sm90TmaWarpSpecializedAdapterINS1H_15DefaultEpilogueISJ_NS5_IJlSB_lEEES1L_NS1G_6thread17LinearCombinationISJ_Li1EffLNS1M_9ScaleType4KindE0ELNS_15FloatRoundStyleE2ESJ_EENS1_15EpilogueDefaultEEEEEvvEEEEvNT_6ParamsE:
[----:B------:R-:W0:Y:S01]  /*0000*/  LDC R1, c[0x0][0x28] ;  /* 0x00000a00ff017b82 */ /* 0x000e220000000800 */
[----:B------:R-:W1:Y:S01]  /*0010*/  S2R R94, SR_TID.X ;  /* 0x00000000005e7919 */ /* 0x000e620000002100 */
[----:B------:R-:W-:Y:S01]  /*0020*/  ELECT P0, URZ, PT ;  /* 0x00000000003f782f */ /* 0x000fe20003800000 */
[----:B------:R-:W-:Y:S01]  /*0030*/  BSSY B0, `(.L_x_0) ;  /* 0x000000f000007945 */ /* 0x000fe20003800000 */
[--C-:B-1----:R-:W-:Y:S02]  /*0040*/  SHF.R.U32.HI R0, RZ, 0x5, R94.reuse ;  /* 0x00000005ff007819 */ /* 0x102fe4000001165e */
[----:B------:R-:W-:-:S03]  /*0050*/  SHF.R.U32.HI R14, RZ, 0x7, R94 ;  /* 0x00000007ff0e7819 */ /* 0x000fc6000001165e */
[----:B------:R-:W1:Y:S04]  /*0060*/  SHFL.IDX PT, R3, R0, RZ, 0x1f ;  /* 0x00001fff00037589 */ /* 0x000e6800000e0000 */
[----:B------:R2:W3:Y:S01]  /*0070*/  SHFL.IDX PT, R2, R14, RZ, 0x1f ;  /* 0x00001fff0e027589 */ /* 0x0004e200000e0000 */
[----:B-1----:R-:W-:-:S13]  /*0080*/  ISETP.NE.OR P0, PT, R3, RZ, !P0 ;  /* 0x000000ff0300720c */ /* 0x002fda0004705670 */
[----:B0-23--:R-:W-:Y:S05]  /*0090*/  @P0 BRA `(.L_x_1) ;  /* 0x0000000000200947 */ /* 0x00dfea0003800000 */
[----:B------:R-:W-:Y:S02]  /*00a0*/  ULDC.64 UR4, c[0x0][0x198] ;  /* 0x0000660000047ab9 */ /* 0x000fe40000000a00 */
[----:B------:R-:W-:Y:S02]  /*00b0*/  UIADD3 UR6, UP0, UR4, 0xf0, URZ ;  /* 0x000000f004067890 */ /* 0x000fe4000ff1e03f */
[----:B------:R-:W-:Y:S02]  /*00c0*/  UIADD3 UR4, UP1, UR4, 0x1f0, URZ ;  /* 0x000001f004047890 */ /* 0x000fe4000ff3e03f */
[----:B------:R-:W-:Y:S02]  /*00d0*/  UIADD3.X UR7, URZ, UR5, URZ, UP0, !UPT ;  /* 0x000000053f077290 */ /* 0x000fe400087fe43f */
[----:B------:R-:W-:-:S07]  /*00e0*/  UIADD3.X UR5, URZ, UR5, URZ, UP1, !UPT ;  /* 0x000000053f057290 */ /* 0x000fce0008ffe43f */
[----:B------:R0:W-:Y:S02]  /*00f0*/  UTMACCTL.PF [UR6] ;  /* 0x00000000060079b9 */ /* 0x0001e40008040000 */
[----:B------:R0:W-:Y:S02]  /*0100*/  UTMACCTL.PF [UR4] ;  /* 0x00000000040079b9 */ /* 0x0001e40008040000 */
[----:B0-----:R-:W-:Y:S01]  /*0110*/  NOP ;  /* 0x0000000000007918 */ /* 0x001fe20000000000 */
.L_x_1:
[----:B------:R-:W-:Y:S05]  /*0120*/  BSYNC B0 ;  /* 0x0000000000007941 */ /* 0x000fea0003800000 */
.L_x_0:
[----:B------:R-:W0:Y:S02]  /*0130*/  SHFL.IDX PT, R5, R0, RZ, 0x1f ;  /* 0x00001fff00057589 */ /* 0x000e2400000e0000 */
[----:B0-----:R-:W-:-:S13]  /*0140*/  ISETP.NE.AND P0, PT, R5, RZ, PT ;  /* 0x000000ff0500720c */ /* 0x001fda0003f05270 */
[----:B------:R-:W-:Y:S05]  /*0150*/  @P0 BRA `(.L_x_2) ;  /* 0x0000000000700947 */ /* 0x000fea0003800000 */
[----:B------:R-:W0:Y:S01]  /*0160*/  S2UR UR8, SR_CgaCtaId ;  /* 0x00000000000879c3 */ /* 0x000e220000008800 */
[----:B------:R-:W-:Y:S01]  /*0170*/  UMOV UR4, 0x400 ;  /* 0x0000040000047882 */ /* 0x000fe20000000000 */
[----:B------:R-:W-:Y:S01]  /*0180*/  UMOV UR5, 0x1 ;  /* 0x0000000100057882 */ /* 0x000fe20000000000 */
[----:B------:R-:W-:Y:S01]  /*0190*/  UMOV UR6, 0x10 ;  /* 0x0000001000067882 */ /* 0x000fe20000000000 */
[----:B------:R-:W-:Y:S01]  /*01a0*/  ELECT P0, URZ, PT ;  /* 0x00000000003f782f */ /* 0x000fe20003800000 */
[----:B------:R-:W-:-:S04]  /*01b0*/  UIADD3 UR6, -UR6, 0x100000, URZ ;  /* 0x0010000006067890 */ /* 0x000fc8000fffe13f */
[----:B------:R-:W-:Y:S02]  /*01c0*/  USHF.L.U32 UR7, UR6, 0xb, URZ ;  /* 0x0000000b06077899 */ /* 0x000fe4000800063f */
[----:B------:R-:W-:Y:S02]  /*01d0*/  USHF.L.U32 UR6, UR6, 0x1, URZ ;  /* 0x0000000106067899 */ /* 0x000fe4000800063f */
[----:B0-----:R-:W-:Y:S02]  /*01e0*/  ULEA UR8, UR8, UR4, 0x18 ;  /* 0x0000000408087291 */ /* 0x001fe4000f8ec03f */
[----:B------:R-:W-:-:S04]  /*01f0*/  UIADD3 UR4, -UR5, 0x100000, URZ ;  /* 0x0010000005047890 */ /* 0x000fc8000fffe13f */
[----:B------:R-:W-:Y:S02]  /*0200*/  USHF.L.U32 UR5, UR4, 0xb, URZ ;  /* 0x0000000b04057899 */ /* 0x000fe4000800063f */
[----:B------:R-:W-:Y:S01]  /*0210*/  USHF.L.U32 UR4, UR4, 0x1, URZ ;  /* 0x0000000104047899 */ /* 0x000fe2000800063f */
[----:B------:R-:W0:Y:S11]  /*0220*/  FENCE.VIEW.ASYNC.S ;  /* 0x00000000000073c6 */ /* 0x000e360000000000 */
[----:B0-----:R0:W1:Y:S01]  /*0230*/  SYNCS.EXCH.64 URZ, [UR8], UR4 ;  /* 0x00000004083f75b2 */ /* 0x0010620008000100 */
[----:B------:R0:W2:Y:S01]  /*0240*/  SYNCS.EXCH.64 URZ, [UR8+0x38], UR6 ;  /* 0x00003806083f75b2 */ /* 0x0000a20008000100 */
[----:B------:R0:W3:Y:S01]  /*0250*/  SYNCS.EXCH.64 URZ, [UR8+0x8], UR4 ;  /* 0x00000804083f75b2 */ /* 0x0000e20008000100 */
[----:B------:R0:W4:Y:S01]  /*0260*/  SYNCS.EXCH.64 URZ, [UR8+0x40], UR6 ;  /* 0x00004006083f75b2 */ /* 0x0001220008000100 */
[----:B------:R0:W0:Y:S01]  /*0270*/  SYNCS.EXCH.64 URZ, [UR8+0x10], UR4 ;  /* 0x00001004083f75b2 */ /* 0x0000220008000100 */
        /* <DEDUP_REMOVED lines=9> */
[----:B------:R-:W-:Y:S01]  /*0310*/  NOP ;  /* 0x0000000000007918 */ /* 0x000fe20000000000 */
.L_x_2:
[----:B------:R-:W5:Y:S01]  /*0320*/  SHFL.IDX PT, R0, R0, RZ, 0x1f ;  /* 0x00001fff00007589 */ /* 0x000f6200000e0000 */
[----:B------:R-:W-:Y:S01]  /*0330*/  SHF.R.S32.HI R7, RZ, 0x1f, R94 ;  /* 0x0000001fff077819 */ /* 0x000fe2000001145e */
[----:B0-----:R-:W0:Y:S01]  /*0340*/  S2UR UR8, SR_CTAID.X ;  /* 0x00000000000879c3 */ /* 0x001e220000002500 */
[----:B------:R-:W-:Y:S01]  /*0350*/  ELECT P0, URZ, PT ;  /* 0x00000000003f782f */ /* 0x000fe20003800000 */
[----:B------:R-:W1:Y:S01]  /*0360*/  S2R R4, SR_CTAID.Y ;  /* 0x0000000000047919 */ /* 0x000e620000002600 */
[----:B------:R-:W-:Y:S01]  /*0370*/  LEA.HI R7, R7, R94, RZ, 0x7 ;  /* 0x0000005e07077211 */ /* 0x000fe200078f38ff */
[----:B------:R-:W-:Y:S01]  /*0380*/  ULDC UR4, c[0x0][0x154] ;  /* 0x0000550000047ab9 */ /* 0x000fe20000000800 */
[----:B------:R-:W-:Y:S01]  /*0390*/  SHF.R.S32.HI R8, RZ, 0x1f, R5 ;  /* 0x0000001fff087819 */ /* 0x000fe20000011405 */
[----:B------:R-:W-:Y:S01]  /*03a0*/  NOP ;  /* 0x0000000000007918 */ /* 0x000fe20000000000 */
[----:B------:R-:W-:Y:S01]  /*03b0*/  LOP3.LUT R7, R7, 0xffffff80, RZ, 0xc0, !PT ;  /* 0xffffff8007077812 */ /* 0x000fe200078ec0ff */
[----:B------:R-:W2:Y:S01]  /*03c0*/  LDC R13, c[0x0][0x140] ;  /* 0x00005000ff0d7b82 */ /* 0x000ea20000000800 */
[----:B------:R-:W-:Y:S01]  /*03d0*/  LEA.HI R8, R8, R5, RZ, 0x2 ;  /* 0x0000000508087211 */ /* 0x000fe200078f10ff */
[----:B------:R-:W-:-:S02]  /*03e0*/  NOP ;  /* 0x0000000000007918 */ /* 0x000fc40000000000 */
[----:B------:R-:W-:Y:S01]  /*03f0*/  IMAD.IADD R6, R94, 0x1, -R7 ;  /* 0x000000015e067824 */ /* 0x000fe200078e0a07 */
[----:B------:R-:W-:-:S03]  /*0400*/  LOP3.LUT R10, R8, 0x3ffffffc, RZ, 0xc0, !PT ;  /* 0x3ffffffc080a7812 */ /* 0x000fc600078ec0ff */
[----:B------:R-:W3:Y:S01]  /*0410*/  LDC R11, c[0x0][0x144] ;  /* 0x00005100ff0b7b82 */ /* 0x000ee20000000800 */
[----:B------:R-:W-:Y:S02]  /*0420*/  SHF.R.S32.HI R7, RZ, 0x1f, R6 ;  /* 0x0000001fff077819 */ /* 0x000fe40000011406 */
[----:B------:R-:W-:Y:S02]  /*0430*/  LOP3.LUT P2, RZ, R6, 0x7, RZ, 0xc0, !PT ;  /* 0x0000000706ff7812 */ /* 0x000fe4000784c0ff */
[----:B------:R-:W-:Y:S02]  /*0440*/  LEA.HI R7, R7, R6, RZ, 0x3 ;  /* 0x0000000607077211 */ /* 0x000fe400078f18ff */
[----:B-----5:R-:W-:Y:S02]  /*0450*/  ISETP.NE.OR P0, PT, R0, RZ, !P0 ;  /* 0x000000ff0000720c */ /* 0x020fe40004705670 */
[--C-:B------:R-:W-:Y:S02]  /*0460*/  SHF.R.S32.HI R0, RZ, 0x3, R7.reuse ;  /* 0x00000003ff007819 */ /* 0x100fe40000011407 */
[----:B------:R-:W-:-:S04]  /*0470*/  SHF.R.S32.HI R7, RZ, 0x1f, R7 ;  /* 0x0000001fff077819 */ /* 0x000fc80000011407 */
[----:B------:R-:W-:Y:S02]  /*0480*/  LEA.HI R7, R7, R0, RZ, 0x2 ;  /* 0x0000000007077211 */ /* 0x000fe400078f10ff */
[----:B--2---:R-:W-:Y:S02]  /*0490*/  ISETP.EQ.U32.AND P3, PT, R13, 0x1, PT ;  /* 0x000000010d00780c */ /* 0x004fe40003f62070 */
[----:B-1----:R-:W-:Y:S01]  /*04a0*/  I2FP.F32.U32 R9, R4 ;  /* 0x0000000400097245 */ /* 0x002fe20000201000 */
[----:B------:R-:W-:Y:S01]  /*04b0*/  VOTEU.ALL UP0, P0 ;  /* 0x00000000003f7886 */ /* 0x000fe20000000000 */
[----:B------:R-:W-:Y:S01]  /*04c0*/  LOP3.LUT R7, R7, 0xfffffffc, RZ, 0xc0, !PT ;  /* 0xfffffffc07077812 */ /* 0x000fe200078ec0ff */
[----:B------:R-:W-:Y:S02]  /*04d0*/  VOTEU.ALL UP1, P0 ;  /* 0x00000000003f7886 */ /* 0x000fe40000020000 */
[----:B------:R-:W-:Y:S01]  /*04e0*/  FMUL R12, R9, UR4 ;  /* 0x00000004090c7c20 */ /* 0x000fe20008400000 */
[----:B------:R-:W-:Y:S01]  /*04f0*/  IMAD.IADD R9, R5, 0x1, -R10 ;  /* 0x0000000105097824 */ /* 0x000fe200078e0a0a */
[----:B0-----:R-:W-:Y:S01]  /*0500*/  I2FP.F32.U32 R10, UR8 ;  /* 0x00000008000a7c45 */ /* 0x001fe20008201000 */
[----:B------:R-:W-:Y:S01]  /*0510*/  IMAD.IADD R8, R0, 0x1, -R7 ;  /* 0x0000000100087824 */ /* 0x000fe200078e0a07 */
[----:B------:R-:W0:Y:S01]  /*0520*/  @!UP0 S2UR UR7, SR_CgaCtaId ;  /* 0x00000000000789c3 */ /* 0x000e220000008800 */
[----:B------:R-:W-:Y:S01]  /*0530*/  ULDC UR4, c[0x0][0x150] ;  /* 0x0000540000047ab9 */ /* 0x000fe20000000800 */
[----:B------:R-:W1:Y:S01]  /*0540*/  F2I.U32.TRUNC.NTZ R12, R12 ;  /* 0x0000000c000c7305 */ /* 0x000e62000020f000 */
[----:B------:R-:W-:Y:S01]  /*0550*/  FMUL R10, R10, UR4 ;  /* 0x000000040a0a7c20 */ /* 0x000fe20008400000 */
[----:B------:R-:W-:Y:S01]  /*0560*/  SHF.R.S32.HI R0, RZ, 0x1f, R3 ;  /* 0x0000001fff007819 */ /* 0x000fe20000011403 */
[----:B------:R-:W-:Y:S01]  /*0570*/  IMAD R8, R9, 0x4, R8 ;  /* 0x0000000409087824 */ /* 0x000fe200078e0208 */
[----:B------:R-:W-:Y:S01]  /*0580*/  UMOV UR4, 0x20 ;  /* 0x0000002000047882 */ /* 0x000fe20000000000 */
[----:B------:R-:W-:Y:S01]  /*0590*/  @!UP0 UMOV UR6, 0x400 ;  /* 0x0000040000068882 */ /* 0x000fe20000000000 */
[----:B------:R-:W2:Y:S01]  /*05a0*/  LDC R7, c[0x0][0x148] ;  /* 0x00005200ff077b82 */ /* 0x000ea20000000800 */
[----:B------:R-:W-:Y:S01]  /*05b0*/  LEA.HI R0, R0, R3, RZ, 0x2 ;  /* 0x0000000300007211 */ /* 0x000fe200078f10ff */
[----:B------:R-:W5:Y:S01]  /*05c0*/  F2I.U32.TRUNC.NTZ R10, R10 ;  /* 0x0000000a000a7305 */ /* 0x000f62000020f000 */
[----:B------:R-:W-:Y:S01]  /*05d0*/  IMAD.SHL.U32 R19, R8, 0x4, RZ ;  /* 0x0000000408137824 */ /* 0x000fe200078e00ff */
[----:B------:R-:W-:-:S04]  /*05e0*/  @!UP0 UIADD3 UR4, -UR4, 0x100000, URZ ;  /* 0x0010000004048890 */ /* 0x000fc8000fffe13f */
[----:B------:R-:W-:Y:S02]  /*05f0*/  @!UP0 USHF.L.U32 UR5, UR4, 0xb, URZ ;  /* 0x0000000b04058899 */ /* 0x000fe4000800063f */
[----:B------:R-:W-:Y:S01]  /*0600*/  @!UP0 USHF.L.U32 UR4, UR4, 0x1, URZ ;  /* 0x0000000104048899 */ /* 0x000fe2000800063f */
[----:B------:R-:W-:Y:S02]  /*0610*/  LOP3.LUT R0, R0, 0xfffffffc, RZ, 0xc0, !PT ;  /* 0xfffffffc00007812 */ /* 0x000fe400078ec0ff */
[----:B------:R-:W-:Y:S01]  /*0620*/  LOP3.LUT R19, R8, 0xc, R19, 0x78, !PT ;  /* 0x0000000c08137812 */ /* 0x000fe200078e7813 */
[----:B-1----:R-:W-:Y:S02]  /*0630*/  IMAD.MOV R21, RZ, RZ, -R12 ;  /* 0x000000ffff157224 */ /* 0x002fe400078e0a0c */
[----:B------:R-:W-:Y:S01]  /*0640*/  IMAD.IADD R3, R3, 0x1, -R0 ;  /* 0x0000000103037824 */ /* 0x000fe200078e0a00 */
[----:B0-----:R-:W-:Y:S01]  /*0650*/  @!UP0 ULEA UR6, UR7, UR6, 0x18 ;  /* 0x0000000607068291 */ /* 0x001fe2000f8ec03f */
[----:B-----5:R-:W-:-:S03]  /*0660*/  IMAD.MOV R10, RZ, RZ, -R10 ;  /* 0x000000ffff0a7224 */ /* 0x020fc600078e0a0a */
[----:B------:R-:W-:Y:S01]  /*0670*/  ISETP.NE.AND P1, PT, R3, 0x3, PT ;  /* 0x000000030300780c */ /* 0x000fe20003f25270 */
[----:B------:R-:W-:Y:S01]  /*0680*/  VOTEU.ALL UP0, P0 ;  /* 0x00000000003f7886 */ /* 0x000fe20000000000 */
[----:B------:R-:W-:Y:S01]  /*0690*/  ISETP.LT.U32.AND P0, PT, R19, 0x8, !P2 ;  /* 0x000000081300780c */ /* 0x000fe20005701070 */
[----:B---3--:R-:W-:Y:S01]  /*06a0*/  IMAD R6, R11, R10, UR8 ;  /* 0x000000080b067e24 */ /* 0x008fe2000f8e020a */
[----:B------:R-:W-:Y:S01]  /*06b0*/  ISETP.EQ.OR P1, PT, R3, RZ, !P1 ;  /* 0x000000ff0300720c */ /* 0x000fe20004f22670 */
[C---:B------:R-:W-:Y:S01]  /*06c0*/  VIADD R10, R2.reuse, 0xffffffff ;  /* 0xffffffff020a7836 */ /* 0x040fe20000000000 */
[C---:B------:R-:W-:Y:S01]  /*06d0*/  ISETP.NE.AND P2, PT, R2.reuse, RZ, PT ;  /* 0x000000ff0200720c */ /* 0x040fe20003f45270 */
[----:B--2---:R-:W-:Y:S01]  /*06e0*/  IMAD R0, R7, R21, R4 ;  /* 0x0000001507007224 */ /* 0x004fe200078e0204 */
[----:B------:R-:W-:Y:S01]  /*06f0*/  ISETP.EQ.AND P1, PT, R2, RZ, P1 ;  /* 0x000000ff0200720c */ /* 0x000fe20000f22270 */
[----:B------:R-:W0:Y:S02]  /*0700*/  FENCE.VIEW.ASYNC.S ;  /* 0x00000000000073c6 */ /* 0x000e240000000000 */
[----:B0-----:R0:W1:Y:S01]  /*0710*/  @!UP0 SYNCS.EXCH.64 URZ, [UR6+0x80], UR4 ;  /* 0x00008004063f85b2 */ /* 0x0010620008000100 */
[----:B------:R-:W-:-:S02]  /*0720*/  ISETP.GE.U32.AND P5, PT, R10, 0x2, PT ;  /* 0x000000020a00780c */ /* 0x000fc40003fa6070 */
[----:B------:R-:W-:Y:S02]  /*0730*/  ISETP.NE.AND P4, PT, R0, R19, PT ;  /* 0x000000130000720c */ /* 0x000fe40003f85270 */
[----:B------:R-:W-:Y:S02]  /*0740*/  SEL R18, RZ, 0x1, !P1 ;  /* 0x00000001ff127807 */ /* 0x000fe40004800000 */
[----:B------:R-:W-:Y:S02]  /*0750*/  ISETP.EQ.OR P4, PT, R6, RZ, !P4 ;  /* 0x000000ff0600720c */ /* 0x000fe40006782670 */
[----:B------:R-:W-:Y:S02]  /*0760*/  LOP3.LUT R0, R94, 0x7f, RZ, 0xc0, !PT ;  /* 0x0000007f5e007812 */ /* 0x000fe400078ec0ff */
[----:B------:R-:W-:Y:S02]  /*0770*/  PLOP3.LUT P0, PT, P0, P4, PT, 0x80, 0x0 ;  /* 0x000000000000781c */ /* 0x000fe40000709070 */
[----:B------:R-:W-:-:S02]  /*0780*/  SEL R18, R18, 0x2, P5 ;  /* 0x0000000212127807 */ /* 0x000fc40002800000 */
[----:B------:R-:W-:Y:S01]  /*0790*/  P2R R102, PR, RZ, 0x1 ;  /* 0x00000001ff667803 */ /* 0x000fe20000000000 */
[----:B------:R0:W2:Y:S01]  /*07a0*/  @!UP1 SYNCS.EXCH.64 URZ, [UR6+0x88], UR4 ;  /* 0x00008804063f95b2 */ /* 0x0000a20008000100 */
[----:B------:R-:W-:Y:S01]  /*07b0*/  NOP ;  /* 0x0000000000007918 */ /* 0x000fe20000000000 */
[----:B------:R-:W-:Y:S06]  /*07c0*/  @!P3 BRA `(.L_x_3) ;  /* 0x000000000008b947 */ /* 0x000fec0003800000 */
[----:B-12-4-:R-:W-:Y:S01]  /*07d0*/  UCGABAR_ARV ;  /* 0x00000000000079c7 */ /* 0x016fe20008000000 */
[----:B------:R-:W-:Y:S05]  /*07e0*/  BRA `(.L_x_4) ;  /* 0x0000000000047947 */ /* 0x000fea0003800000 */
.L_x_3:
[----:B-12-4-:R-:W-:Y:S01]  /*07f0*/  NOP ;  /* 0x0000000000007918 */ /* 0x016fe20000000000 */
.L_x_4:
[----:B------:R-:W1:Y:S01]  /*0800*/  LDC R2, c[0x0][0x65c] ;  /* 0x00019700ff027b82 */ /* 0x000e620000000800 */
[----:B------:R-:W-:Y:S02]  /*0810*/  IMAD.U32 R8, RZ, RZ, UR8 ;  /* 0x00000008ff087e24 */ /* 0x000fe4000f8e00ff */
[----:B------:R-:W-:Y:S01]  /*0820*/  IMAD.MOV.U32 R9, RZ, RZ, RZ ;  /* 0x000000ffff097224 */ /* 0x000fe200078e00ff */
[----:B-1----:R-:W-:-:S04]  /*0830*/  ISETP.NE.AND P1, PT, R2, 0x1, PT ;  /* 0x000000010200780c */ /* 0x002fc80003f25270 */
[----:B------:R-:W-:-:S09]  /*0840*/  P2R R5, PR, RZ, 0x2 ;  /* 0x00000002ff057803 */ /* 0x000fd20000000000 */
[----:B------:R-:W1:Y:S01]  /*0850*/  @P1 LDC R17, c[0x0][0x10] ;  /* 0x00000400ff111b82 */ /* 0x000e620000000800 */
[----:B------:R-:W-:Y:S02]  /*0860*/  @P1 IMAD.MOV.U32 R5, RZ, RZ, RZ ;  /* 0x000000ffff051224 */ /* 0x000fe400078e00ff */
[----:B------:R-:W-:-:S05]  /*0870*/  @P1 IMAD.MOV.U32 R13, RZ, RZ, RZ ;  /* 0x000000ffff0d1224 */ /* 0x000fca00078e00ff */
[----:B------:R-:W2:Y:S01]  /*0880*/  @!P1 LDC R11, c[0x0][0xc] ;  /* 0x00000300ff0b9b82 */ /* 0x000ea20000000800 */
[----:B0-----:R-:W-:Y:S01]  /*0890*/  ULDC UR4, c[0x0][0xc] ;  /* 0x0000030000047ab9 */ /* 0x001fe20000000800 */
[----:B------:R-:W-:Y:S01]  /*08a0*/  ULDC UR5, c[0x0][0x10] ;  /* 0x0000040000057ab9 */ /* 0x000fe20000000800 */
[----:B------:R-:W-:Y:S01]  /*08b0*/  ULDC UR6, c[0x0][0x14] ;  /* 0x0000050000067ab9 */ /* 0x000fe20000000800 */
[----:B------:R-:W-:-:S04]  /*08c0*/  UIMAD.WIDE.U32 UR4, UR4, UR5, URZ ;  /* 0x00000005040472a5 */ /* 0x000fc8000f8e003f */
[----:B------:R-:W-:Y:S02]  /*08d0*/  UIMAD.WIDE.U32 UR38, UR4, UR6, URZ ;  /* 0x00000006042672a5 */ /* 0x000fe4000f8e003f */
[----:B------:R-:W-:-:S04]  /*08e0*/  UIMAD UR41, UR5, UR6, URZ ;  /* 0x00000006052972a4 */ /* 0x000fc8000f8e023f */
[----:B------:R-:W-:Y:S01]  /*08f0*/  UIADD3 UR41, UR39, UR41, URZ ;  /* 0x0000002927297290 */ /* 0x000fe2000fffe03f */
[----:B-1----:R-:W-:-:S04]  /*0900*/  @P1 IMAD.WIDE.U32 R16, R17, UR8, R4 ;  /* 0x0000000811101c25 */ /* 0x002fc8000f8e0004 */
[----:B------:R-:W-:Y:S02]  /*0910*/  @P1 IMAD.IADD R17, R17, 0x1, R13 ;  /* 0x0000000111111824 */ /* 0x000fe400078e020d */
[----:B--2---:R-:W-:-:S04]  /*0920*/  @!P1 IMAD.WIDE.U32 R8, R4, R11, R8 ;  /* 0x0000000b04089225 */ /* 0x004fc800078e0008 */
[----:B------:R-:W-:Y:S02]  /*0930*/  @!P1 IMAD.MOV.U32 R16, RZ, RZ, R8 ;  /* 0x000000ffff109224 */ /* 0x000fe400078e0008 */
[----:B------:R-:W-:Y:S01]  /*0940*/  @!P1 IMAD.MOV.U32 R17, RZ, RZ, R9 ;  /* 0x000000ffff119224 */ /* 0x000fe200078e0009 */
[----:B------:R-:W-:Y:S06]  /*0950*/  @!P3 BRA `(.L_x_5) ;  /* 0x00000000000cb947 */ /* 0x000fec0003800000 */
[----:B------:R-:W-:Y:S01]  /*0960*/  UCGABAR_WAIT ;  /* 0x0000000000007dc7 */ /* 0x000fe20008000000 */
[----:B------:R-:W-:Y:S01]  /*0970*/  CCTL.IVALL ;  /* 0x00000000ff00798f */ /* 0x000fe20002000000 */
[----:B------:R-:W-:Y:S05]  /*0980*/  BRA `(.L_x_6) ;  /* 0x0000000000047947 */ /* 0x000fea0003800000 */
.L_x_5:
[----:B------:R-:W-:Y:S06]  /*0990*/  BAR.SYNC.DEFER_BLOCKING 0x0 ;  /* 0x0000000000007b1d */ /* 0x000fec0000010000 */
.L_x_6:
[----:B------:R-:W-:Y:S05]  /*09a0*/  @!P2 BRA `(.L_x_7) ;  /* 0x0000005c00a8a947 */ /* 0x000fea0003800000 */
[----:B------:R-:W-:-:S13]  /*09b0*/  ISETP.GT.U32.AND P0, PT, R10, 0x1, PT ;  /* 0x000000010a00780c */ /* 0x000fda0003f04070 */
[----:B------:R-:W-:Y:S05]  /*09c0*/  @P0 EXIT ;  /* 0x000000000000094d */ /* 0x000fea0003800000 */
[----:B------:R-:W-:Y:S01]  /*09d0*/  ULDC.64 UR4, c[0x0][0x650] ;  /* 0x0001940000047ab9 */ /* 0x000fe20000000a00 */
[----:B------:R-:W-:Y:S01]  /*09e0*/  PRMT R3, RZ, 0x7610, R3 ;  /* 0x00007610ff037816 */ /* 0x000fe20000000003 */
[----:B------:R-:W-:Y:S01]  /*09f0*/  IMAD.MOV.U32 R101, RZ, RZ, -0x1 ;  /* 0xffffffffff657424 */ /* 0x000fe200078e00ff */
[----:B------:R-:W-:Y:S01]  /*0a00*/  ISETP.GE.U32.AND P0, PT, R16, UR4, PT ;  /* 0x0000000410007c0c */ /* 0x000fe2000bf06070 */
[----:B------:R-:W-:Y:S02]  /*0a10*/  IMAD.MOV.U32 R100, RZ, RZ, -0x1 ;  /* 0xffffffffff647424 */ /* 0x000fe400078e00ff */
[----:B------:R-:W-:Y:S01]  /*0a20*/  IMAD.MOV.U32 R99, RZ, RZ, -0x1 ;  /* 0xffffffffff637424 */ /* 0x000fe200078e00ff */
[----:B------:R-:W-:-:S13]  /*0a30*/  ISETP.GE.U32.AND.EX P0, PT, R17, UR5, PT, P0 ;  /* 0x0000000511007c0c */ /* 0x000fda000bf06100 */
[----:B------:R-:W-:Y:S05]  /*0a40*/  @P0 BRA `(.L_x_8) ;  /* 0x0000000400280947 */ /* 0x000fea0003800000 */
[----:B------:R-:W0:Y:S01]  /*0a50*/  LDC.64 R22, c[0x0][0x628] ;  /* 0x00018a00ff167b82 */ /* 0x000e220000000a00 */
[----:B------:R-:W-:Y:S02]  /*0a60*/  IMAD.MOV.U32 R8, RZ, RZ, R16 ;  /* 0x000000ffff087224 */ /* 0x000fe400078e0010 */
[----:B------:R-:W-:-:S05]  /*0a70*/  IMAD.MOV.U32 R9, RZ, RZ, R17 ;  /* 0x000000ffff097224 */ /* 0x000fca00078e0011 */
[----:B------:R-:W1:Y:S08]  /*0a80*/  LDC R20, c[0x0][0x630] ;  /* 0x00018c00ff147b82 */ /* 0x000e700000000800 */
[----:B------:R-:W2:Y:S01]  /*0a90*/  LDC.64 R24, c[0x0][0x620] ;  /* 0x00018800ff187b82 */ /* 0x000ea20000000a00 */
[----:B0-----:R-:W-:-:S04]  /*0aa0*/  ISETP.NE.U32.AND P0, PT, R22, RZ, PT ;  /* 0x000000ff1600720c */ /* 0x001fc80003f05070 */
[----:B------:R-:W-:-:S13]  /*0ab0*/  ISETP.NE.AND.EX P0, PT, R23, RZ, PT, P0 ;  /* 0x000000ff1700720c */ /* 0x000fda0003f05300 */
[----:B-12---:R-:W-:Y:S05]  /*0ac0*/  @!P0 BRA `(.L_x_9) ;  /* 0x0000000000288947 */ /* 0x006fea0003800000 */
[----:B------:R-:W0:Y:S02]  /*0ad0*/  LDC R3, c[0x0][0x634] ;  /* 0x00018d00ff037b82 */ /* 0x000e240000000800 */
[----:B0-----:R-:W-:-:S05]  /*0ae0*/  IADD3 R3, P0, R16, R3, RZ ;  /* 0x0000000310037210 */ /* 0x001fca0007f1e0ff */
[----:B------:R-:W-:-:S04]  /*0af0*/  IMAD.X R15, RZ, RZ, R17, P0 ;  /* 0x000000ffff0f7224 */ /* 0x000fc800000e0611 */
[----:B------:R-:W-:-:S04]  /*0b00*/  IMAD.WIDE.U32 R8, R15, R22, RZ ;  /* 0x000000160f087225 */ /* 0x000fc800078e00ff */
[----:B------:R-:W-:-:S04]  /*0b10*/  IMAD.WIDE.U32 R10, P0, R3, R23, R8 ;  /* 0x00000017030a7225 */ /* 0x000fc80007800008 */
[----:B------:R-:W-:-:S04]  /*0b20*/  IMAD.WIDE.U32 R8, R3, R22, RZ ;  /* 0x0000001603087225 */ /* 0x000fc800078e00ff */
[----:B------:R-:W-:Y:S01]  /*0b30*/  IMAD.X R13, RZ, RZ, RZ, P0 ;  /* 0x000000ffff0d7224 */ /* 0x000fe200000e06ff */
[----:B------:R-:W-:Y:S01]  /*0b40*/  IADD3 RZ, P0, R9, R10, RZ ;  /* 0x0000000a09ff7210 */ /* 0x000fe20007f1e0ff */
[----:B------:R-:W-:-:S04]  /*0b50*/  IMAD.MOV.U32 R12, RZ, RZ, R11 ;  /* 0x000000ffff0c7224 */ /* 0x000fc800078e000b */
[----:B------:R-:W-:-:S08]  /*0b60*/  IMAD.WIDE.U32.X R8, R15, R23, R12, P0 ;  /* 0x000000170f087225 */ /* 0x000fd000000e040c */
.L_x_9:
[----:B------:R-:W0:Y:S01]  /*0b70*/  LDC.64 R28, c[0x0][0x640] ;  /* 0x00019000ff1c7b82 */ /* 0x000e220000000a00 */
[-CC-:B------:R-:W-:Y:S01]  /*0b80*/  SHF.R.U64 R99, R8, R20.reuse, R9.reuse ;  /* 0x0000001408637219 */ /* 0x180fe20000001209 */
[----:B------:R-:W-:Y:S01]  /*0b90*/  IMAD R27, R7, R21, R4 ;  /* 0x00000015071b7224 */ /* 0x000fe200078e0204 */
[----:B------:R-:W-:Y:S01]  /*0ba0*/  SHF.R.U32.HI R3, RZ, R20, R9 ;  /* 0x00000014ff037219 */ /* 0x000fe20000011609 */
[----:B------:R-:W-:Y:S01]  /*0bb0*/  IMAD.MOV.U32 R21, RZ, RZ, 0x1 ;  /* 0x00000001ff157424 */ /* 0x000fe200078e00ff */
[----:B------:R-:W-:-:S03]  /*0bc0*/  IADD3 R5, P0, RZ, -R99, RZ ;  /* 0x80000063ff057210 */ /* 0x000fc60007f1e0ff */
[----:B------:R-:W1:Y:S02]  /*0bd0*/  LDC R22, c[0x0][0x618] ;  /* 0x00018600ff167b82 */ /* 0x000e640000000800 */
[----:B------:R-:W-:Y:S02]  /*0be0*/  IMAD.X R3, RZ, RZ, ~R3, P0 ;  /* 0x000000ffff037224 */ /* 0x000fe400000e0e03 */
[----:B------:R-:W-:-:S04]  /*0bf0*/  IMAD.WIDE.U32 R8, R5, R24, R16 ;  /* 0x0000001805087225 */ /* 0x000fc800078e0010 */
[----:B------:R-:W2:Y:S01]  /*0c00*/  LDC R20, c[0x0][0x608] ;  /* 0x00018200ff147b82 */ /* 0x000ea20000000800 */
[----:B------:R-:W-:Y:S02]  /*0c10*/  IMAD R10, R3, R24, RZ ;  /* 0x00000018030a7224 */ /* 0x000fe400078e02ff */
[----:B------:R-:W-:Y:S02]  /*0c20*/  IMAD.MOV.U32 R3, RZ, RZ, -0x1 ;  /* 0xffffffffff037424 */ /* 0x000fe400078e00ff */
[----:B------:R-:W-:-:S03]  /*0c30*/  IMAD R5, R5, R25, R10 ;  /* 0x0000001905057224 */ /* 0x000fc600078e020a */
[----:B------:R-:W3:Y:S01]  /*0c40*/  LDC R26, c[0x0][0x658] ;  /* 0x00019600ff1a7b82 */ /* 0x000ee20000000800 */
[----:B------:R-:W-:Y:S01]  /*0c50*/  IMAD.IADD R5, R9, 0x1, R5 ;  /* 0x0000000109057824 */ /* 0x000fe200078e0205 */
[----:B0-----:R-:W-:-:S04]  /*0c60*/  ISETP.NE.U32.AND P0, PT, R28, RZ, PT ;  /* 0x000000ff1c00720c */ /* 0x001fc80003f05070 */
[----:B------:R-:W-:Y:S02]  /*0c70*/  ISETP.NE.AND.EX P0, PT, R29, RZ, PT, P0 ;  /* 0x000000ff1d00720c */ /* 0x000fe40003f05300 */
[----:B------:R-:W0:Y:S01]  /*0c80*/  LDC R24, c[0x0][0x600] ;  /* 0x00018000ff187b82 */ /* 0x000e220000000800 */
[-CC-:B-1----:R-:W-:Y:S02]  /*0c90*/  SHF.R.U64 R12, R8, R22.reuse, R5.reuse ;  /* 0x00000016080c7219 */ /* 0x182fe40000001205 */
[----:B------:R-:W-:-:S05]  /*0ca0*/  SHF.R.U32.HI R5, RZ, R22, R5 ;  /* 0x00000016ff057219 */ /* 0x000fca0000011605 */
[----:B------:R-:W1:Y:S01]  /*0cb0*/  LDC R15, c[0x0][0x648] ;  /* 0x00019200ff0f7b82 */ /* 0x000e620000000800 */
[-CC-:B--2---:R-:W-:Y:S02]  /*0cc0*/  SHF.R.U64 R22, R12, R20.reuse, R5.reuse ;  /* 0x000000140c167219 */ /* 0x184fe40000001205 */
[----:B------:R-:W-:-:S05]  /*0cd0*/  SHF.R.U32.HI R5, RZ, R20, R5 ;  /* 0x00000014ff057219 */ /* 0x000fca0000011605 */
[----:B------:R-:W2:Y:S01]  /*0ce0*/  LDC R23, c[0x0][0x638] ;  /* 0x00018e00ff177b82 */ /* 0x000ea20000000800 */
[-CC-:B---3--:R-:W-:Y:S02]  /*0cf0*/  SHF.R.U64 R20, R22, R26.reuse, R5.reuse ;  /* 0x0000001a16147219 */ /* 0x188fe40000001205 */
[-C--:B------:R-:W-:Y:S02]  /*0d00*/  SHF.L.U32 R3, R3, R26.reuse, RZ ;  /* 0x0000001a03037219 */ /* 0x080fe400000006ff */
[----:B------:R-:W-:Y:S01]  /*0d10*/  SHF.R.U32.HI R5, RZ, R26, R5 ;  /* 0x0000001aff057219 */ /* 0x000fe20000011605 */
[----:B------:R-:W-:Y:S01]  /*0d20*/  IMAD.MOV.U32 R4, RZ, RZ, R20 ;  /* 0x000000ffff047224 */ /* 0x000fe200078e0014 */
[----:B------:R-:W-:Y:S01]  /*0d30*/  LOP3.LUT R7, RZ, R3, RZ, 0x33, !PT ;  /* 0x00000003ff077212 */ /* 0x000fe200078e33ff */
[----:B------:R-:W3:Y:S01]  /*0d40*/  LDC R25, c[0x0][0x610] ;  /* 0x00018400ff197b82 */ /* 0x000ee20000000800 */
[----:B------:R-:W-:Y:S05]  /*0d50*/  @!P0 BRA `(.L_x_10) ;  /* 0x0000000000288947 */ /* 0x000fea0003800000 */
[----:B------:R-:W4:Y:S02]  /*0d60*/  LDC R3, c[0x0][0x64c] ;  /* 0x00019300ff037b82 */ /* 0x000f240000000800 */
[----:B----4-:R-:W-:-:S05]  /*0d70*/  IADD3 R3, P0, R20, R3, RZ ;  /* 0x0000000314037210 */ /* 0x010fca0007f1e0ff */
        /* <DEDUP_REMOVED lines=8> */
.L_x_10:
[----:B-1----:R-:W-:Y:S02]  /*0e00*/  SHF.R.U64 R5, R4, R15, R5 ;  /* 0x0000000f04057219 */ /* 0x002fe40000001205 */
[----:B------:R-:W-:Y:S01]  /*0e10*/  LOP3.LUT R4, R22, R7, RZ, 0xc0, !PT ;  /* 0x0000000716047212 */ /* 0x000fe200078ec0ff */
[----:B0-----:R-:W-:Y:S01]  /*0e20*/  VIADD R7, R24, 0xffffffff ;  /* 0xffffffff18077836 */ /* 0x001fe20000000000 */
[----:B------:R-:W-:Y:S01]  /*0e30*/  SHF.L.U32 R3, R21, R26, RZ ;  /* 0x0000001a15037219 */ /* 0x000fe200000006ff */
[----:B------:R-:W-:Y:S01]  /*0e40*/  IMAD.MOV R8, RZ, RZ, -R5 ;  /* 0x000000ffff087224 */ /* 0x000fe200078e0a05 */
[----:B------:R-:W-:Y:S02]  /*0e50*/  SEL R6, R6, R27, !P1 ;  /* 0x0000001b06067207 */ /* 0x000fe40004800000 */
[----:B------:R-:W-:Y:S01]  /*0e60*/  LOP3.LUT R7, R12, R7, RZ, 0xc0, !PT ;  /* 0x000000070c077212 */ /* 0x000fe200078ec0ff */
[----:B------:R-:W-:Y:S02]  /*0e70*/  IMAD R5, R3, R5, R4 ;  /* 0x0000000503057224 */ /* 0x000fe400078e0204 */
[----:B--2---:R-:W-:-:S02]  /*0e80*/  IMAD R3, R8, R23, R20 ;  /* 0x0000001708037224 */ /* 0x004fc400078e0214 */
[----:B---3--:R-:W-:Y:S02]  /*0e90*/  IMAD R6, R5, R25, R6 ;  /* 0x0000001905067224 */ /* 0x008fe400078e0206 */
[----:B------:R-:W-:Y:S02]  /*0ea0*/  IMAD R101, R3, R24, R7 ;  /* 0x0000001803657224 */ /* 0x000fe400078e0207 */
[----:B------:R-:W-:-:S03]  /*0eb0*/  IMAD.MOV.U32 R4, RZ, RZ, 0x1 ;  /* 0x00000001ff047424 */ /* 0x000fc600078e00ff */
[----:B------:R-:W-:Y:S02]  /*0ec0*/  SEL R100, R101, R6, !P1 ;  /* 0x0000000665647207 */ /* 0x000fe40004800000 */
[----:B------:R-:W-:Y:S02]  /*0ed0*/  PRMT R3, R4, 0x7610, R3 ;  /* 0x0000761004037816 */ /* 0x000fe40000000003 */
[----:B------:R-:W-:-:S07]  /*0ee0*/  SEL R101, R6, R101, !P1 ;  /* 0x0000006506657207 */ /* 0x000fce0004800000 */
.L_x_8:
[----:B------:R-:W-:-:S08]  /*0ef0*/  NOP ;  /* 0x0000000000007918 */ /* 0x000fd00000000000 */
[----:B------:R-:W0:Y:S02]  /*0f00*/  USETMAXREG.TRY_ALLOC.CTAPOOL UP0, 0xe8 ;  /* 0x000000e8000079c8 */ /* 0x000e240008000600 */
[----:B0-----:R-:W-:-:S13]  /*0f10*/  PLOP3.LUT P0, PT, PT, PT, UP0, 0x80, 0x0 ;  /* 0x000000000000781c */ /* 0x001fda0003f0f008 */
[----:B------:R-:W-:Y:S05]  /*0f20*/  @!P0 BRA `(.L_x_8) ;  /* 0xfffffffc00f08947 */ /* 0x000fea000383ffff */
[----:B------:R-:W-:Y:S01]  /*0f30*/  ULDC.64 UR4, c[0x0][0x598] ;  /* 0x0001660000047ab9 */ /* 0x000fe20000000a00 */
[----:B------:R-:W-:Y:S01]  /*0f40*/  ULDC.64 UR36, c[0x0][0x208] ;  /* 0x0000820000247ab9 */ /* 0x000fe20000000a00 */
[----:B------:R-:W-:-:S04]  /*0f50*/  ISETP.NE.U32.AND P0, PT, RZ, UR4, PT ;  /* 0x00000004ff007c0c */ /* 0x000fc8000bf05070 */
[----:B------:R-:W-:-:S13]  /*0f60*/  ISETP.NE.AND.EX P0, PT, RZ, UR5, PT, P0 ;  /* 0x00000005ff007c0c */ /* 0x000fda000bf05300 */
[----:B------:R-:W-:Y:S05]  /*0f70*/  @!P0 BRA `(.L_x_11) ;  /* 0x00000000001c8947 */ /* 0x000fea0003800000 */
[----:B------:R-:W0:Y:S02]  /*0f80*/  LDC.64 R4, c[0x0][0x598] ;  /* 0x00016600ff047b82 */ /* 0x000e240000000a00 */
[----:B0-----:R-:W2:Y:S02]  /*0f90*/  LDG.E.64 R4, desc[UR36][R4.64] ;  /* 0x0000002404047981 */ /* 0x001ea4000c1e1b00 */
[----:B--2---:R-:W-:-:S04]  /*0fa0*/  ISETP.NE.U32.AND P0, PT, R4, RZ, PT ;  /* 0x000000ff0400720c */ /* 0x004fc80003f05070 */
[----:B------:R-:W-:-:S13]  /*0fb0*/  ISETP.NE.AND.EX P0, PT, R5, RZ, PT, P0 ;  /* 0x000000ff0500720c */ /* 0x000fda0003f05300 */
[----:B------:R-:W-:Y:S05]  /*0fc0*/  @!P0 BRA `(.L_x_11) ;  /* 0x0000000000088947 */ /* 0x000fea0003800000 */
[----:B------:R0:W5:Y:S01]  /*0fd0*/  LD.E R88, desc[UR36][R4.64] ;  /* 0x0000002404587980 */ /* 0x000162000c101900 */
[----:B------:R-:W-:Y:S05]  /*0fe0*/  BRA `(.L_x_12) ;  /* 0x0000000000247947 */ /* 0x000fea0003800000 */
.L_x_11:
[----:B------:R-:W-:Y:S02]  /*0ff0*/  ULDC.64 UR4, c[0x0][0x588] ;  /* 0x0001620000047ab9 */ /* 0x000fe40000000a00 */
[----:B------:R-:W-:-:S04]  /*1000*/  ISETP.NE.U32.AND P0, PT, RZ, UR4, PT ;  /* 0x00000004ff007c0c */ /* 0x000fc8000bf05070 */
[----:B------:R-:W-:-:S13]  /*1010*/  ISETP.NE.AND.EX P0, PT, RZ, UR5, PT, P0 ;  /* 0x00000005ff007c0c */ /* 0x000fda000bf05300 */
[----:B------:R-:W-:Y:S05]  /*1020*/  @!P0 BRA `(.L_x_13) ;  /* 0x00000000000c8947 */ /* 0x000fea0003800000 */
[----:B------:R-:W0:Y:S02]  /*1030*/  LDC.64 R88, c[0x0][0x588] ;  /* 0x00016200ff587b82 */ /* 0x000e240000000a00 */
[----:B0-----:R1:W5:Y:S01]  /*1040*/  LDG.E R88, desc[UR36][R88.64] ;  /* 0x0000002458587981 */ /* 0x001362000c1e1900 */
[----:B------:R-:W-:Y:S05]  /*1050*/  BRA `(.L_x_12) ;  /* 0x0000000000087947 */ /* 0x000fea0003800000 */
.L_x_13:
[----:B------:R-:W-:Y:S02]  /*1060*/  ULDC UR4, c[0x0][0x580] ;  /* 0x0001600000047ab9 */ /* 0x000fe40000000800 */
[----:B------:R-:W-:-:S07]  /*1070*/  IMAD.U32 R88, RZ, RZ, UR4 ;  /* 0x00000004ff587e24 */ /* 0x000fce000f8e00ff */
.L_x_12:
[----:B------:R-:W-:Y:S02]  /*1080*/  ULDC.64 UR4, c[0x0][0x5a0] ;  /* 0x0001680000047ab9 */ /* 0x000fe40000000a00 */
[----:B------:R-:W-:-:S04]  /*1090*/  ISETP.NE.U32.AND P0, PT, RZ, UR4, PT ;  /* 0x00000004ff007c0c */ /* 0x000fc8000bf05070 */
[----:B------:R-:W-:-:S13]  /*10a0*/  ISETP.NE.AND.EX P0, PT, RZ, UR5, PT, P0 ;  /* 0x00000005ff007c0c */ /* 0x000fda000bf05300 */
[----:B------:R-:W-:Y:S05]  /*10b0*/  @!P0 BRA `(.L_x_14) ;  /* 0x00000000001c8947 */ /* 0x000fea0003800000 */
[----:B0-----:R-:W0:Y:S02]  /*10c0*/  LDC.64 R4, c[0x0][0x5a0] ;  /* 0x00016800ff047b82 */ /* 0x001e240000000a00 */
[----:B0-----:R-:W2:Y:S02]  /*10d0*/  LDG.E.64 R4, desc[UR36][R4.64] ;  /* 0x0000002404047981 */ /* 0x001ea4000c1e1b00 */
[----:B--2---:R-:W-:-:S04]  /*10e0*/  ISETP.NE.U32.AND P0, PT, R4, RZ, PT ;  /* 0x000000ff0400720c */ /* 0x004fc80003f05070 */
[----:B------:R-:W-:-:S13]  /*10f0*/  ISETP.NE.AND.EX P0, PT, R5, RZ, PT, P0 ;  /* 0x000000ff0500720c */ /* 0x000fda0003f05300 */
[----:B------:R-:W-:Y:S05]  /*1100*/  @!P0 BRA `(.L_x_14) ;  /* 0x0000000000088947 */ /* 0x000fea0003800000 */
[----:B-1----:R0:W5:Y:S01]  /*1110*/  LD.E R89, desc[UR36][R4.64] ;  /* 0x0000002404597980 */ /* 0x002162000c101900 */
[----:B------:R-:W-:Y:S05]  /*1120*/  BRA `(.L_x_15) ;  /* 0x0000000000247947 */ /* 0x000fea0003800000 */
.L_x_14:
[----:B------:R-:W-:Y:S02]  /*1130*/  ULDC.64 UR4, c[0x0][0x590] ;  /* 0x0001640000047ab9 */ /* 0x000fe40000000a00 */
[----:B------:R-:W-:-:S04]  /*1140*/  ISETP.NE.U32.AND P0, PT, RZ, UR4, PT ;  /* 0x00000004ff007c0c */ /* 0x000fc8000bf05070 */
[----:B------:R-:W-:-:S13]  /*1150*/  ISETP.NE.AND.EX P0, PT, RZ, UR5, PT, P0 ;  /* 0x00000005ff007c0c */ /* 0x000fda000bf05300 */
[----:B------:R-:W-:Y:S05]  /*1160*/  @!P0 BRA `(.L_x_16) ;  /* 0x00000000000c8947 */ /* 0x000fea0003800000 */
[----:B0-----:R-:W1:Y:S02]  /*1170*/  LDC.64 R4, c[0x0][0x590] ;  /* 0x00016400ff047b82 */ /* 0x001e640000000a00 */
[----:B-1----:R1:W5:Y:S01]  /*1180*/  LDG.E R89, desc[UR36][R4.64] ;  /* 0x0000002404597981 */ /* 0x002362000c1e1900 */
[----:B------:R-:W-:Y:S05]  /*1190*/  BRA `(.L_x_15) ;  /* 0x0000000000087947 */ /* 0x000fea0003800000 */
.L_x_16:
[----:B------:R-:W-:Y:S02]  /*11a0*/  ULDC UR4, c[0x0][0x584] ;  /* 0x0001610000047ab9 */ /* 0x000fe40000000800 */
[----:B-1----:R-:W-:-:S07]  /*11b0*/  IMAD.U32 R89, RZ, RZ, UR4 ;  /* 0x00000004ff597e24 */ /* 0x002fce000f8e00ff */
.L_x_15:
[----:B------:R-:W-:-:S13]  /*11c0*/  LOP3.LUT P0, RZ, R3, 0xff, RZ, 0xc0, !PT ;  /* 0x000000ff03ff7812 */ /* 0x000fda000780c0ff */
[----:B------:R-:W-:Y:S05]  /*11d0*/  @!P0 EXIT ;  /* 0x000000000000894d */ /* 0x000fea0003800000 */
[----:B------:R-:W2:Y:S01]  /*11e0*/  LDC R92, c[0x0][0x658] ;  /* 0x00019600ff5c7b82 */ /* 0x000ea20000000800 */
[----:B------:R-:W-:Y:S01]  /*11f0*/  ULDC.64 UR6, c[0x0][0x288] ;  /* 0x0000a20000067ab9 */ /* 0x000fe20000000a00 */
[----:B------:R-:W-:Y:S01]  /*1200*/  LOP3.LUT R14, R14, 0x1, RZ, 0xc0, !PT ;  /* 0x000000010e0e7812 */ /* 0x000fe200078ec0ff */
[----:B------:R-:W-:Y:S01]  /*1210*/  UIADD3 UR4, UR7, 0x3f, URZ ;  /* 0x0000003f07047890 */ /* 0x000fe2000fffe03f */
[----:B------:R-:W-:Y:S01]  /*1220*/  SHF.R.U32.HI R3, RZ, 0x2, R94 ;  /* 0x00000002ff037819 */ /* 0x000fe2000001165e */
[----:B01----:R-:W-:Y:S01]  /*1230*/  IMAD.MOV.U32 R5, RZ, RZ, -0x1 ;  /* 0xffffffffff057424 */ /* 0x003fe200078e00ff */
[----:B------:R-:W-:Y:S01]  /*1240*/  SHF.R.U32.HI R0, RZ, 0x1, R0 ;  /* 0x00000001ff007819 */ /* 0x000fe20000011600 */
[----:B------:R-:W-:Y:S01]  /*1250*/  USHF.R.S32.HI UR5, URZ, 0x1f, UR4 ;  /* 0x0000001f3f057899 */ /* 0x000fe20008011404 */
[----:B------:R-:W0:Y:S01]  /*1260*/  LDC.64 R90, c[0x0][0x5c8] ;  /* 0x00017200ff5a7b82 */ /* 0x000e220000000a00 */
[----:B------:R-:W-:Y:S01]  /*1270*/  IMAD.SHL.U32 R22, R14, 0x40, RZ ;  /* 0x000000400e167824 */ /* 0x000fe200078e00ff */
[----:B------:R-:W-:Y:S01]  /*1280*/  LOP3.LUT R3, R3, 0x7, RZ, 0xc0, !PT ;  /* 0x0000000703037812 */ /* 0x000fe200078ec0ff */
[----:B------:R-:W-:Y:S01]  /*1290*/  ULEA.HI UR5, UR5, UR4, URZ, 0x6 ;  /* 0x0000000405057291 */ /* 0x000fe2000f8f303f */
[----:B------:R-:W-:Y:S01]  /*12a0*/  LOP3.LUT R0, R0, 0x30, RZ, 0xc0, !PT ;  /* 0x0000003000007812 */ /* 0x000fe200078ec0ff */
[----:B------:R-:W-:Y:S01]  /*12b0*/  IMAD.MOV.U32 R7, RZ, RZ, 0x1 ;  /* 0x00000001ff077424 */ /* 0x000fe200078e00ff */
[--C-:B------:R-:W-:Y:S01]  /*12c0*/  LOP3.LUT R22, R22, 0x40, R3.reuse, 0xe2, !PT ;  /* 0x0000004016167812 */ /* 0x100fe200078ee203 */
[----:B------:R-:W-:Y:S01]  /*12d0*/  USHF.R.S32.HI UR43, URZ, 0x6, UR5 ;  /* 0x000000063f2b7899 */ /* 0x000fe20008011405 */
[----:B------:R-:W1:Y:S01]  /*12e0*/  LDC R96, c[0x0][0x600] ;  /* 0x00018000ff607b82 */ /* 0x000e620000000800 */
[----:B------:R-:W-:Y:S01]  /*12f0*/  IADD3 R3, RZ, -R0, -R3 ;  /* 0x80000000ff037210 */ /* 0x000fe20007ffe803 */
[----:B------:R-:W-:Y:S01]  /*1300*/  IMAD.U32 R4, RZ, RZ, UR6 ;  /* 0x00000006ff047e24 */ /* 0x000fe2000f8e00ff */
[C---:B------:R-:W-:Y:S01]  /*1310*/  LOP3.LUT R93, R94.reuse, 0x3, RZ, 0xc0, !PT ;  /* 0x000000035e5d7812 */ /* 0x040fe200078ec0ff */
[----:B------:R-:W-:Y:S01]  /*1320*/  UISETP.LT.AND UP0, UPT, UR43, 0x1, UPT ;  /* 0x000000012b00788c */ /* 0x000fe2000bf01270 */
[----:B------:R-:W-:Y:S01]  /*1330*/  LOP3.LUT R95, R94, 0x80, RZ, 0xc0, !PT ;  /* 0x000000805e5f7812 */ /* 0x000fe200078ec0ff */
[----:B------:R-:W-:Y:S01]  /*1340*/  IMAD R3, R14, -0x40, R3 ;  /* 0xffffffc00e037824 */ /* 0x000fe200078e0203 */
[----:B------:R-:W-:Y:S01]  /*1350*/  ULDC UR4, c[0x0][0x284] ;  /* 0x0000a10000047ab9 */ /* 0x000fe20000000800 */
[----:B--2---:R-:W-:Y:S01]  /*1360*/  SHF.L.U32 R5, R5, R92, RZ ;  /* 0x0000005c05057219 */ /* 0x004fe200000006ff */
[----:B------:R-:W-:Y:S01]  /*1370*/  USEL UR44, UR43, 0x1, UP0 ;  /* 0x000000012b2c7887 */ /* 0x000fe20008000000 */
[----:B------:R-:W-:Y:S01]  /*1380*/  IMAD R93, R93, -0x2, R4 ;  /* 0xfffffffe5d5d7824 */ /* 0x000fe200078e0204 */
[----:B------:R-:W-:Y:S01]  /*1390*/  LOP3.LUT R22, R22, R0, RZ, 0xfc, !PT ;  /* 0x0000000016167212 */ /* 0x000fe200078efcff */
[----:B------:R-:W-:Y:S01]  /*13a0*/  IMAD.SHL.U32 R94, R94, 0x2, RZ ;  /* 0x000000025e5e7824 */ /* 0x000fe200078e00ff */
[----:B------:R-:W-:Y:S01]  /*13b0*/  SHF.L.U32 R92, R7, R92, RZ ;  /* 0x0000005c075c7219 */ /* 0x000fe200000006ff */
[----:B------:R-:W-:Y:S01]  /*13c0*/  VIADD R98, R3, UR4 ;  /* 0x0000000403627c36 */ /* 0x000fe20008000000 */
[----:B------:R-:W-:Y:S01]  /*13d0*/  LOP3.LUT R103, R18, 0x1, RZ, 0xfc, !PT ;  /* 0x0000000112677812 */ /* 0x000fe200078efcff */
[----:B------:R-:W-:Y:S01]  /*13e0*/  IMAD.MOV.U32 R23, RZ, RZ, RZ ;  /* 0x000000ffff177224 */ /* 0x000fe200078e00ff */
[C---:B0-----:R-:W-:Y:S01]  /*13f0*/  SHF.L.U64.HI R91, R90.reuse, 0x3, R91 ;  /* 0x000000035a5b7819 */ /* 0x041fe2000001025b */
[----:B------:R-:W-:Y:S01]  /*1400*/  IMAD.SHL.U32 R90, R90, 0x8, RZ ;  /* 0x000000085a5a7824 */ /* 0x000fe200078e00ff */
[----:B------:R-:W-:Y:S01]  /*1410*/  SHF.R.U32.HI R95, RZ, 0x7, R95 ;  /* 0x00000007ff5f7819 */ /* 0x000fe2000001165f */
[----:B------:R-:W-:Y:S01]  /*1420*/  UIADD3 UR44, UR43, -UR44, URZ ;  /* 0x8000002c2b2c7290 */ /* 0x000fe2000fffe03f */
[----:B------:R-:W-:Y:S01]  /*1430*/  LOP3.LUT R97, RZ, R5, RZ, 0x33, !PT ;  /* 0x00000005ff617212 */ /* 0x000fe200078e33ff */
[----:B------:R-:W-:Y:S01]  /*1440*/  UMOV UR40, URZ ;  /* 0x0000003f00287c82 */ /* 0x000fe20008000000 */
[----:B------:R-:W-:Y:S01]  /*1450*/  UMOV UR42, URZ ;  /* 0x0000003f002a7c82 */ /* 0x000fe20008000000 */
[----:B-1----:R-:W-:-:S08]  /*1460*/  VIADD R96, R96, 0xffffffff ;  /* 0xffffffff60607836 */ /* 0x002fd00000000000 */
.L_x_164:
[----:B0-----:R-:W0:Y:S01]  /*1470*/  SHFL.IDX PT, R0, R95, RZ, 0x1f ;  /* 0x00001fff5f007589 */ /* 0x001e2200000e0000 */
[----:B-1----:R-:W1:Y:S01]  /*1480*/  S2UR UR7, SR_CgaCtaId ;  /* 0x00000000000779c3 */ /* 0x002e620000008800 */
[----:B------:R-:W-:Y:S01]  /*1490*/  UMOV UR6, 0x400 ;  /* 0x0000040000067882 */ /* 0x000fe20000000000 */
[----:B0-----:R-:W-:Y:S01]  /*14a0*/  R2UR UR4, R0 ;  /* 0x00000000000472ca */ /* 0x001fe200000e0000 */
[----:B-1----:R-:W-:-:S12]  /*14b0*/  ULEA UR6, UR7, UR6, 0x18 ;  /* 0x0000000607067291 */ /* 0x002fd8000f8ec03f */
[----:B------:R-:W-:-:S04]  /*14c0*/  ULEA.HI UR5, UR4, UR4, URZ, 0x1 ;  /* 0x0000000404057291 */ /* 0x000fc8000f8f083f */
[----:B------:R-:W-:-:S04]  /*14d0*/  ULOP3.LUT UR5, UR5, 0x7fffe, URZ, 0xc0, !UPT ;  /* 0x0007fffe05057892 */ /* 0x000fc8000f8ec03f */
[----:B------:R-:W-:-:S03]  /*14e0*/  UIADD3 UR5, UR4, -UR5, URZ ;  /* 0x8000000504057290 */ /* 0x000fc6000fffe03f */
[----:B------:R-:W-:Y:S01]  /*14f0*/  ULDC UR4, c[0x0][0x28c] ;  /* 0x0000a30000047ab9 */ /* 0x000fe20000000800 */
[----:B------:R-:W-:Y:S01]  /*1500*/  ULEA UR5, UR5, UR6, 0xd ;  /* 0x0000000605057291 */ /* 0x000fe2000f8e683f */
[----:B------:R-:W-:-:S03]  /*1510*/  ISETP.LT.AND P0, PT, RZ, UR4, PT ;  /* 0x00000004ff007c0c */ /* 0x000fc6000bf01270 */
[----:B------:R-:W-:-:S04]  /*1520*/  UIADD3 UR5, UR5, 0x180, URZ ;  /* 0x0000018005057890 */ /* 0x000fc8000fffe03f */
[----:B------:R-:W-:-:S04]  /*1530*/  USHF.R.U32.HI UR5, URZ, 0x4, UR5 ;  /* 0x000000043f057899 */ /* 0x000fc80008011605 */
[----:B------:R-:W-:Y:S02]  /*1540*/  ULOP3.LUT UR45, UR5, 0x3fff, URZ, 0xc0, !UPT ;  /* 0x00003fff052d7892 */ /* 0x000fe4000f8ec03f */
[----:B--2345:R-:W-:Y:S10]  /*1550*/  @P0 BRA `(.L_x_17) ;  /* 0x0000000000400947 */ /* 0x03cff40003800000 */
[----:B------:R-:W-:Y:S01]  /*1560*/  MOV R0, 0x0 ;  /* 0x0000000000007802 */ /* 0x000fe20000000f00 */
[----:B------:R-:W-:Y:S01]  /*1570*/  ULDC.64 UR4, c[0x4][0x68] ;  /* 0x01001a0000047ab9 */ /* 0x000fe20000000a00 */
[----:B------:R-:W-:Y:S01]  /*1580*/  ULDC.64 UR6, c[0x4][0x8] ;  /* 0x0100020000067ab9 */ /* 0x000fe20000000a00 */
[----:B------:R-:W-:Y:S01]  /*1590*/  IMAD.U32 R4, RZ, RZ, UR4 ;  /* 0x00000004ff047e24 */ /* 0x000fe2000f8e00ff */
[----:B------:R0:W1:Y:S01]  /*15a0*/  LDC.64 R14, c[0x4][R0] ;  /* 0x01000000000e7b82 */ /* 0x0000620000000a00 */
[----:B------:R-:W-:Y:S01]  /*15b0*/  IMAD.U32 R5, RZ, RZ, UR5 ;  /* 0x00000005ff057e24 */ /* 0x000fe2000f8e00ff */
[----:B------:R-:W-:Y:S01]  /*15c0*/  ULDC.64 UR4, c[0x4][0x70] ;  /* 0x01001c0000047ab9 */ /* 0x000fe20000000a00 */
[----:B------:R-:W-:Y:S02]  /*15d0*/  IMAD.U32 R10, RZ, RZ, UR6 ;  /* 0x00000006ff0a7e24 */ /* 0x000fe4000f8e00ff */
[----:B------:R-:W-:Y:S02]  /*15e0*/  IMAD.U32 R6, RZ, RZ, UR4 ;  /* 0x00000004ff067e24 */ /* 0x000fe4000f8e00ff */
[----:B------:R-:W-:-:S02]  /*15f0*/  IMAD.U32 R7, RZ, RZ, UR5 ;  /* 0x00000005ff077e24 */ /* 0x000fc4000f8e00ff */
[----:B------:R-:W-:Y:S02]  /*1600*/  IMAD.U32 R11, RZ, RZ, UR7 ;  /* 0x00000007ff0b7e24 */ /* 0x000fe4000f8e00ff */
[----:B------:R-:W-:Y:S02]  /*1610*/  IMAD.MOV.U32 R8, RZ, RZ, 0x1e1 ;  /* 0x000001e1ff087424 */ /* 0x000fe400078e00ff */
[----:B------:R-:W-:Y:S02]  /*1620*/  IMAD.MOV.U32 R12, RZ, RZ, 0x1 ;  /* 0x00000001ff0c7424 */ /* 0x000fe400078e00ff */
[----:B0-----:R-:W-:-:S07]  /*1630*/  IMAD.MOV.U32 R13, RZ, RZ, RZ ;  /* 0x000000ffff0d7224 */ /* 0x001fce00078e00ff */
[----:B------:R-:W-:-:S07]  /*1640*/  LEPC R20, `(.L_x_17) ;  /* 0x000000001014794e */ /* 0x000fce0000000000 */
[----:B-1---5:R-:W-:Y:S05]  /*1650*/  CALL.ABS.NOINC R14 ;  /* 0x000000000e007343 */ /* 0x022fea0003c00000 */
.L_x_17:
[----:B------:R-:W-:-:S13]  /*1660*/  ISETP.NE.AND P0, PT, R103, 0x3, PT ;  /* 0x000000036700780c */ /* 0x000fda0003f05270 */
[----:B------:R-:W-:Y:S05]  /*1670*/  @!P0 BRA `(.L_x_18) ;  /* 0x0000000000048947 */ /* 0x000fea0003800000 */
[----:B------:R-:W-:Y:S01]  /*1680*/  BPT.TRAP 0x1 ;  /* 0x000000040000795c */ /* 0x000fe20000300000 */
.L_x_18:
[----:B------:R-:W0:Y:S01]  /*1690*/  S2UR UR5, SR_CgaCtaId ;  /* 0x00000000000579c3 */ /* 0x000e220000008800 */
[----:B------:R-:W-:Y:S01]  /*16a0*/  UMOV UR4, 0x400 ;  /* 0x0000040000047882 */ /* 0x000fe20000000000 */
[----:B------:R-:W-:Y:S02]  /*16b0*/  IMAD.U32 R0, RZ, RZ, UR40 ;  /* 0x00000028ff007e24 */ /* 0x000fe4000f8e00ff */
[----:B------:R-:W-:-:S03]  /*16c0*/  IMAD.U32 R3, RZ, RZ, UR42 ;  /* 0x0000002aff037e24 */ /* 0x000fc6000f8e00ff */
[----:B------:R-:W-:Y:S01]  /*16d0*/  SHF.L.U32 R0, R0, 0x1f, RZ ;  /* 0x0000001f00007819 */ /* 0x000fe200000006ff */
[----:B0-----:R-:W-:-:S06]  /*16e0*/  ULEA UR4, UR5, UR4, 0x18 ;  /* 0x0000000405047291 */ /* 0x001fcc000f8ec03f */
[----:B------:R-:W-:-:S04]  /*16f0*/  IMAD.U32 R6, RZ, RZ, UR4 ;  /* 0x00000004ff067e24 */ /* 0x000fc8000f8e00ff */
[----:B------:R-:W-:-:S04]  /*1700*/  IMAD R3, R3, 0x8, R6 ;  /* 0x0000000803037824 */ /* 0x000fc800078e0206 */
[----:B------:R0:W1:Y:S01]  /*1710*/  SYNCS.PHASECHK.TRANS64.TRYWAIT P1, [R3+URZ], R0 ;  /* 0x00000000030075a7 */ /* 0x000062000802017f */
[----:B------:R-:W-:Y:S05]  /*1720*/  @!P0 BRA `(.L_x_19) ;  /* 0x0000000000048947 */ /* 0x000fea0003800000 */
[----:B------:R-:W-:Y:S01]  /*1730*/  BPT.TRAP 0x1 ;  /* 0x000000040000795c */ /* 0x000fe20000300000 */
.L_x_19:
[----:B------:R-:W-:-:S05]  /*1740*/  IMAD.U32 R4, RZ, RZ, UR44 ;  /* 0x0000002cff047e24 */ /* 0x000fca000f8e00ff */
[----:B------:R-:W-:Y:S01]  /*1750*/  ISETP.GE.AND P2, PT, R4, 0x1, PT ;  /* 0x000000010400780c */ /* 0x000fe20003f46270 */
[----:B-1----:R-:W-:-:S12]  /*1760*/  @P1 BRA `(.L_x_20) ;  /* 0x0000000000081947 */ /* 0x002fd80003800000 */
[----:B------:R-:W1:Y:S02]  /*1770*/  SYNCS.PHASECHK.TRANS64.TRYWAIT P1, [R3+URZ], R0 ;  /* 0x00000000030075a7 */ /* 0x000e64000802017f */
[----:B-1----:R-:W-:Y:S05]  /*1780*/  @!P1 BRA `(.L_x_21) ;  /* 0x00000068002c9947 */ /* 0x002fea0003800000 */
.L_x_20:
[----:B------:R-:W-:Y:S05]  /*1790*/  WARPSYNC.ALL ;  /* 0x0000000000007948 */ /* 0x000fea0003800000 */
[----:B------:R-:W-:Y:S01]  /*17a0*/  R2UR UR4, R6 ;  /* 0x00000000060472ca */ /* 0x000fe200000e0000 */
[----:B------:R-:W-:Y:S01]  /*17b0*/  ULEA UR5, UR42, UR45, 0xa ;  /* 0x0000002d2a057291 */ /* 0x000fe2000f8e503f */
[----:B------:R-:W-:Y:S01]  /*17c0*/  WARPGROUP.ARRIVE ;  /* 0x00000000000079c5 */ /* 0x000fe20000000000 */
[----:B------:R-:W-:Y:S01]  /*17d0*/  UMOV UR9, 0x40000040 ;  /* 0x4000004000097882 */ /* 0x000fe20000000000 */
[----:B------:R-:W-:-:S04]  /*17e0*/  UMOV UR11, 0x40000040 ;  /* 0x40000040000b7882 */ /* 0x000fc80000000000 */
[----:B------:R-:W-:-:S05]  /*17f0*/  UMOV UR8, UR5 ;  /* 0x0000000500087c82 */ /* 0x000fca0008000000 */
[----:B------:R-:W-:-:S04]  /*1800*/  UIADD3 UR4, UR4, 0x1c180, URZ ;  /* 0x0001c18004047890 */ /* 0x000fc8000fffe03f */
[----:B------:R-:W-:-:S04]  /*1810*/  USHF.R.U32.HI UR4, URZ, 0x4, UR4 ;  /* 0x000000043f047899 */ /* 0x000fc80008011604 */
[----:B------:R-:W-:-:S04]  /*1820*/  ULOP3.LUT UR4, UR4, 0x3fff, URZ, 0xc0, !UPT ;  /* 0x00003fff04047892 */ /* 0x000fc8000f8ec03f */
[----:B------:R-:W-:-:S04]  /*1830*/  ULOP3.LUT UR4, UR4, 0x2000000, URZ, 0xfc, !UPT ;  /* 0x0200000004047892 */ /* 0x000fc8000f8efc3f */
[----:B------:R-:W-:-:S07]  /*1840*/  ULEA UR6, UR42, UR4, 0xa ;  /* 0x000000042a067291 */ /* 0x000fce000f8e503f */
[----:B------:R-:W-:Y:S02]  /*1850*/  UMOV UR10, UR6 ;  /* 0x00000006000a7c82 */ /* 0x000fe40008000000 */
[----:B------:R-:W-:Y:S01]  /*1860*/  HGMMA.64x128x16.F32 R24, gdesc[UR8].tnspA.tnspB, RZ, !UPT, gsb0 ;  /* 0x61e00000081879f0 */ /* 0x000fe2000c0008ff */
[----:B------:R-:W-:Y:S02]  /*1870*/  UIADD3 UR8, UR5, 0x80, URZ ;  /* 0x0000008005087890 */ /* 0x000fe4000fffe03f */
[----:B------:R-:W-:Y:S01]  /*1880*/  UIADD3 UR10, UR6, 0x80, URZ ;  /* 0x00000080060a7890 */ /* 0x000fe2000fffe03f */
[----:B------:R-:W-:Y:S01]  /*1890*/  UMOV UR9, 0x40000040 ;  /* 0x4000004000097882 */ /* 0x000fe20000000000 */
[----:B------:R-:W-:Y:S01]  /*18a0*/  UMOV UR11, 0x40000040 ;  /* 0x40000040000b7882 */ /* 0x000fe20000000000 */
[----:B------:R-:W-:Y:S02]  /*18b0*/  WARPGROUP.DEPBAR.LE gsb0, 0x0 ;  /* 0x00008000000079c5 */ /* 0x000fe40000010000 */
[----:B------:R-:W-:-:S06]  /*18c0*/  WARPGROUP.ARRIVE ;  /* 0x00000000000079c5 */ /* 0x000fcc0000000000 */
[----:B------:R-:W-:Y:S01]  /*18d0*/  HGMMA.64x128x16.F32 R24, gdesc[UR8].tnspA.tnspB, R24, gsb0 ;  /* 0x61e00000081879f0 */ /* 0x000fe20008000818 */
        /* <DEDUP_REMOVED lines=13> */
[----:B------:R-:W-:Y:S03]  /*19b0*/  HGMMA.64x128x16.F32 R24, gdesc[UR8].tnspA.tnspB, R24, gsb0 ;  /* 0x61e00000081879f0 */ /* 0x000fe60008000818 */
[----:B------:R-:W-:Y:S02]  /*19c0*/  WARPGROUP.DEPBAR.LE gsb0, 0x0 ;  /* 0x00008000000079c5 */ /* 0x000fe40000010000 */
[----:B------:R-:W-:Y:S05]  /*19d0*/  @!P2 BRA `(.L_x_22) ;  /* 0x000000040028a947 */ /* 0x000fea0003800000 */
[----:B------:R-:W-:Y:S01]  /*19e0*/  UIADD3 UR5, UR42, 0x1, URZ ;  /* 0x000000012a057890 */ /* 0x000fe2000fffe03f */
[----:B01----:R-:W-:Y:S02]  /*19f0*/  IMAD.U32 R0, RZ, RZ, UR44 ;  /* 0x0000002cff007e24 */ /* 0x003fe4000f8e00ff */
[----:B------:R-:W-:Y:S01]  /*1a00*/  IMAD.U32 R3, RZ, RZ, UR42 ;  /* 0x0000002aff037e24 */ /* 0x000fe2000f8e00ff */
[----:B------:R-:W-:-:S04]  /*1a10*/  UISETP.NE.AND UP0, UPT, UR5, 0x7, UPT ;  /* 0x000000070500788c */ /* 0x000fc8000bf05270 */
[----:B------:R-:W-:Y:S02]  /*1a20*/  USEL UR6, URZ, 0x1, UP0 ;  /* 0x000000013f067887 */ /* 0x000fe40008000000 */
[----:B------:R-:W-:Y:S02]  /*1a30*/  USEL UR5, UR5, URZ, UP0 ;  /* 0x0000003f05057287 */ /* 0x000fe40008000000 */
[----:B------:R-:W-:-:S06]  /*1a40*/  ULOP3.LUT UR6, UR40, UR6, URZ, 0x3c, !UPT ;  /* 0x0000000628067292 */ /* 0x000fcc000f8e3c3f */
[----:B------:R-:W-:-:S07]  /*1a50*/  IMAD.U32 R7, RZ, RZ, UR6 ;  /* 0x00000006ff077e24 */ /* 0x000fce000f8e00ff */
.L_x_29:
[----:B------:R-:W-:Y:S05]  /*1a60*/  @!P0 BRA `(.L_x_23) ;  /* 0x0000000000048947 */ /* 0x000fea0003800000 */
[----:B------:R-:W-:Y:S01]  /*1a70*/  BPT.TRAP 0x1 ;  /* 0x000000040000795c */ /* 0x000fe20000300000 */
.L_x_23:
[----:B------:R-:W0:Y:S01]  /*1a80*/  S2UR UR7, SR_CgaCtaId ;  /* 0x00000000000779c3 */ /* 0x000e220000008800 */
[----:B------:R-:W-:Y:S01]  /*1a90*/  UMOV UR6, 0x400 ;  /* 0x0000040000067882 */ /* 0x000fe20000000000 */
[----:B------:R-:W-:Y:S01]  /*1aa0*/  IMAD.U32 R5, RZ, RZ, UR5 ;  /* 0x00000005ff057e24 */ /* 0x000fe2000f8e00ff */
[----:B------:R-:W-:Y:S01]  /*1ab0*/  SHF.L.U32 R4, R7, 0x1f, RZ ;  /* 0x0000001f07047819 */ /* 0x000fe200000006ff */
[----:B0-----:R-:W-:-:S06]  /*1ac0*/  ULEA UR6, UR7, UR6, 0x18 ;  /* 0x0000000607067291 */ /* 0x001fcc000f8ec03f */
[----:B------:R-:W-:-:S04]  /*1ad0*/  IMAD.U32 R6, RZ, RZ, UR6 ;  /* 0x00000006ff067e24 */ /* 0x000fc8000f8e00ff */
[----:B------:R-:W-:-:S04]  /*1ae0*/  IMAD R5, R5, 0x8, R6 ;  /* 0x0000000805057824 */ /* 0x000fc800078e0206 */
[----:B------:R0:W1:Y:S01]  /*1af0*/  SYNCS.PHASECHK.TRANS64.TRYWAIT P1, [R5+URZ], R4 ;  /* 0x00000004050075a7 */ /* 0x000062000802017f */
[----:B------:R-:W-:Y:S05]  /*1b00*/  @!P0 BRA `(.L_x_24) ;  /* 0x0000000000048947 */ /* 0x000fea0003800000 */
[----:B------:R-:W-:Y:S01]  /*1b10*/  BPT.TRAP 0x1 ;  /* 0x000000040000795c */ /* 0x000fe20000300000 */
.L_x_24:
[----:B-1----:R-:W-:Y:S05]  /*1b20*/  @P1 BRA `(.L_x_25) ;  /* 0x0000000000081947 */ /* 0x002fea0003800000 */
[----:B------:R-:W1:Y:S02]  /*1b30*/  SYNCS.PHASECHK.TRANS64.TRYWAIT P1, [R5+URZ], R4 ;  /* 0x00000004050075a7 */ /* 0x000e64000802017f */
[----:B-1----:R-:W-:Y:S05]  /*1b40*/  @!P1 BRA `(.L_x_26) ;  /* 0x0000006400509947 */ /* 0x002fea0003800000 */
.L_x_25:
[----:B------:R-:W-:Y:S01]  /*1b50*/  ULEA UR6, UR5, UR45, 0xa ;  /* 0x0000002d05067291 */ /* 0x000fe2000f8e503f */
[----:B------:R-:W-:Y:S01]  /*1b60*/  WARPGROUP.ARRIVE ;  /* 0x00000000000079c5 */ /* 0x000fe20000000000 */
[----:B------:R-:W-:Y:S01]  /*1b70*/  ULEA UR7, UR5, UR4, 0xa ;  /* 0x0000000405077291 */ /* 0x000fe2000f8e503f */
[----:B------:R-:W-:Y:S01]  /*1b80*/  UMOV UR9, 0x40000040 ;  /* 0x4000004000097882 */ /* 0x000fe20000000000 */
[----:B------:R-:W-:-:S03]  /*1b90*/  UMOV UR11, 0x40000040 ;  /* 0x40000040000b7882 */ /* 0x000fc60000000000 */
[----:B------:R-:W-:Y:S02]  /*1ba0*/  UMOV UR8, UR6 ;  /* 0x0000000600087c82 */ /* 0x000fe40008000000 */
[----:B------:R-:W-:Y:S02]  /*1bb0*/  UMOV UR10, UR7 ;  /* 0x00000007000a7c82 */ /* 0x000fe40008000000 */
[----:B------:R-:W-:Y:S01]  /*1bc0*/  HGMMA.64x128x16.F32 R24, gdesc[UR8].tnspA.tnspB, R24, gsb0 ;  /* 0x61e00000081879f0 */ /* 0x000fe20008000818 */
[----:B------:R-:W-:Y:S02]  /*1bd0*/  UIADD3 UR8, UR6, 0x80, URZ ;  /* 0x0000008006087890 */ /* 0x000fe4000fffe03f */
[----:B------:R-:W-:Y:S01]  /*1be0*/  UIADD3 UR10, UR7, 0x80, URZ ;  /* 0x00000080070a7890 */ /* 0x000fe2000fffe03f */
[----:B------:R-:W-:Y:S01]  /*1bf0*/  UMOV UR9, 0x40000040 ;  /* 0x4000004000097882 */ /* 0x000fe20000000000 */
[----:B------:R-:W-:Y:S01]  /*1c00*/  UMOV UR11, 0x40000040 ;  /* 0x40000040000b7882 */ /* 0x000fe20000000000 */
[----:B------:R-:W-:-:S02]  /*1c10*/  WARPGROUP.DEPBAR.LE gsb0, 0x0 ;  /* 0x00008000000079c5 */ /* 0x000fc40000010000 */
        /* <DEDUP_REMOVED lines=18> */
[----:B------:R-:W-:Y:S01]  /*1d40*/  BPT.TRAP 0x1 ;  /* 0x000000040000795c */ /* 0x000fe20000300000 */
.L_x_27:
[----:B------:R-:W-:-:S13]  /*1d50*/  ISETP.NE.AND P1, PT, R102, RZ, PT ;  /* 0x000000ff6600720c */ /* 0x000fda0003f25270 */
[----:B01----:R-:W-:-:S04]  /*1d60*/  @P1 IMAD R4, R3, 0x8, R6 ;  /* 0x0000000803041824 */ /* 0x003fc800078e0206 */
[----:B------:R-:W-:-:S05]  /*1d70*/  @P1 VIADD R4, R4, 0x38 ;  /* 0x0000003804041836 */ /* 0x000fca0000000000 */
[----:B------:R-:W-:-:S04]  /*1d80*/  @P1 PRMT R4, R19, 0x654, R4 ;  /* 0x0000065413041816 */ /* 0x000fc80000000004 */
[----:B------:R0:W-:Y:S01]  /*1d90*/  @P1 SYNCS.ARRIVE.TRANS64.RED.A1T0 RZ, [R4+URZ], RZ ;  /* 0x000000ff04ff19a7 */ /* 0x0001e2000810043f */
[----:B------:R-:W-:-:S13]  /*1da0*/  ISETP.GT.U32.AND P1, PT, R18, 0x1, PT ;  /* 0x000000011200780c */ /* 0x000fda0003f24070 */
[----:B0-----:R-:W-:Y:S05]  /*1db0*/  @P1 BRA `(.L_x_28) ;  /* 0x0000000000041947 */ /* 0x001fea0003800000 */
[----:B------:R-:W-:Y:S01]  /*1dc0*/  BPT.TRAP 0x1 ;  /* 0x000000040000795c */ /* 0x000fe20000300000 */
.L_x_28:
[----:B------:R-:W-:Y:S01]  /*1dd0*/  UIADD3 UR5, UR5, 0x1, URZ ;  /* 0x0000000105057890 */ /* 0x000fe2000fffe03f */
[C---:B------:R-:W-:Y:S01]  /*1de0*/  ISETP.GT.AND P2, PT, R0.reuse, 0x1, PT ;  /* 0x000000010000780c */ /* 0x040fe20003f44270 */
[----:B------:R-:W-:Y:S02]  /*1df0*/  VIADD R3, R3, 0x1 ;  /* 0x0000000103037836 */ /* 0x000fe40000000000 */
[----:B------:R-:W-:Y:S01]  /*1e00*/  UISETP.NE.AND UP0, UPT, UR5, 0x7, UPT ;  /* 0x000000070500788c */ /* 0x000fe2000bf05270 */
[----:B------:R-:W-:Y:S02]  /*1e10*/  VIADD R0, R0, 0xffffffff ;  /* 0xffffffff00007836 */ /* 0x000fe40000000000 */
[C---:B------:R-:W-:Y:S01]  /*1e20*/  ISETP.NE.AND P1, PT, R3.reuse, 0x7, PT ;  /* 0x000000070300780c */ /* 0x040fe20003f25270 */
[----:B------:R-:W-:Y:S02]  /*1e30*/  USEL UR6, URZ, 0x1, UP0 ;  /* 0x000000013f067887 */ /* 0x000fe40008000000 */
[----:B------:R-:W-:Y:S01]  /*1e40*/  USEL UR5, UR5, URZ, UP0 ;  /* 0x0000003f05057287 */ /* 0x000fe20008000000 */
[----:B------:R-:W-:-:S03]  /*1e50*/  SEL R3, R3, RZ, P1 ;  /* 0x000000ff03037207 */ /* 0x000fc60000800000 */
[----:B------:R-:W-:Y:S01]  /*1e60*/  LOP3.LUT R7, R7, UR6, RZ, 0x3c, !PT ;  /* 0x0000000607077c12 */ /* 0x000fe2000f8e3cff */
[----:B------:R-:W-:Y:S07]  /*1e70*/  @P2 BRA `(.L_x_29) ;  /* 0xfffffff800f82947 */ /* 0x000fee000383ffff */
.L_x_22:
[----:B01----:R-:W0:Y:S02]  /*1e80*/  LDC R0, c[0x0][0x28c] ;  /* 0x0000a300ff007b82 */ /* 0x003e240000000800 */
[----:B0-----:R-:W-:-:S13]  /*1e90*/  ISETP.GE.AND P1, PT, R0, 0x1, PT ;  /* 0x000000010000780c */ /* 0x001fda0003f26270 */
[----:B------:R-:W-:Y:S05]  /*1ea0*/  @!P1 BRA `(.L_x_30) ;  /* 0x0000000000509947 */ /* 0x000fea0003800000 */
[----:B------:R-:W-:Y:S05]  /*1eb0*/  @!P0 BRA `(.L_x_31) ;  /* 0x0000000000048947 */ /* 0x000fea0003800000 */
[----:B------:R-:W-:Y:S01]  /*1ec0*/  BPT.TRAP 0x1 ;  /* 0x000000040000795c */ /* 0x000fe20000300000 */
.L_x_31:
[----:B------:R-:W-:Y:S01]  /*1ed0*/  ISETP.NE.AND P1, PT, R102, RZ, PT ;  /* 0x000000ff6600720c */ /* 0x000fe20003f25270 */
[----:B------:R-:W-:Y:S01]  /*1ee0*/  BSSY B0, `(.L_x_32) ;  /* 0x000000e000007945 */ /* 0x000fe20003800000 */
[----:B------:R-:W-:-:S11]  /*1ef0*/  ISETP.GT.U32.AND P0, PT, R18, 0x1, PT ;  /* 0x000000011200780c */ /* 0x000fd60003f04070 */
[----:B------:R-:W-:Y:S05]  /*1f00*/  @!P1 BRA `(.L_x_33) ;  /* 0x00000000002c9947 */ /* 0x000fea0003800000 */
[----:B------:R-:W-:-:S04]  /*1f10*/  UIADD3 UR6, UR44, UR42, URZ ;  /* 0x0000002a2c067290 */ /* 0x000fc8000fffe03f */
[----:B------:R-:W-:-:S04]  /*1f20*/  UIMAD.WIDE.U32 UR4, UR6, 0x24924925, URZ ;  /* 0x24924925060478a5 */ /* 0x000fc8000f8e003f */
[----:B------:R-:W-:-:S04]  /*1f30*/  UIADD3 UR4, UR6, -UR5, URZ ;  /* 0x8000000506047290 */ /* 0x000fc8000fffe03f */
[----:B------:R-:W-:-:S04]  /*1f40*/  ULEA.HI UR4, UR4, UR5, URZ, 0x1f ;  /* 0x0000000504047291 */ /* 0x000fc8000f8ff83f */
[----:B------:R-:W-:-:S04]  /*1f50*/  USHF.R.U32.HI UR4, URZ, 0x2, UR4 ;  /* 0x000000023f047899 */ /* 0x000fc80008011604 */
[----:B------:R-:W-:-:S06]  /*1f60*/  UIMAD UR4, UR4, -0x7, UR6 ;  /* 0xfffffff9040478a4 */ /* 0x000fcc000f8e0206 */
[----:B------:R-:W-:-:S04]  /*1f70*/  IMAD.U32 R3, RZ, RZ, UR4 ;  /* 0x00000004ff037e24 */ /* 0x000fc8000f8e00ff */
[----:B------:R-:W-:-:S04]  /*1f80*/  IMAD R0, R3, 0x8, R6 ;  /* 0x0000000803007824 */ /* 0x000fc800078e0206 */
[----:B------:R-:W-:-:S05]  /*1f90*/  VIADD R0, R0, 0x38 ;  /* 0x0000003800007836 */ /* 0x000fca0000000000 */
[----:B------:R-:W-:-:S04]  /*1fa0*/  PRMT R0, R19, 0x654, R0 ;  /* 0x0000065413007816 */ /* 0x000fc80000000000 */
[----:B------:R0:W-:Y:S03]  /*1fb0*/  SYNCS.ARRIVE.TRANS64.RED.A1T0 RZ, [R0+URZ], RZ ;  /* 0x000000ff00ff79a7 */ /* 0x0001e6000810043f */
.L_x_33:
[----:B------:R-:W-:Y:S05]  /*1fc0*/  BSYNC B0 ;  /* 0x0000000000007941 */ /* 0x000fea0003800000 */
.L_x_32:
[----:B------:R-:W-:Y:S05]  /*1fd0*/  @P0 BRA `(.L_x_30) ;  /* 0x0000000000040947 */ /* 0x000fea0003800000 */
[----:B------:R-:W-:Y:S01]  /*1fe0*/  BPT.TRAP 0x1 ;  /* 0x000000040000795c */ /* 0x000fe20000300000 */
.L_x_30:
[----:B------:R-:W-:Y:S01]  /*1ff0*/  UISETP.GE.U32.AND UP1, UPT, UR43, 0x7, UPT ;  /* 0x000000072b00788c */ /* 0x000fe2000bf26070 */
[----:B------:R-:W-:Y:S01]  /*2000*/  IMAD.SHL.U32 R3, R100, 0x80, RZ ;  /* 0x0000008064037824 */ /* 0x000fe200078e00ff */
[----:B------:R-:W-:Y:S01]  /*2010*/  UIADD3 UR42, UR43, UR42, URZ ;  /* 0x0000002a2b2a7290 */ /* 0x000fe2000fffe03f */
[----:B------:R-:W-:Y:S01]  /*2020*/  SHF.R.S32.HI R13, RZ, 0x1f, R99 ;  /* 0x0000001fff0d7819 */ /* 0x000fe20000011463 */
[----:B------:R-:W-:Y:S01]  /*2030*/  ULDC UR10, c[0x0][0x288] ;  /* 0x0000a200000a7ab9 */ /* 0x000fe20000000800 */
[----:B------:R-:W-:Y:S01]  /*2040*/  IMAD.SHL.U32 R7, R101, 0x80, RZ ;  /* 0x0000008065077824 */ /* 0x000fe200078e00ff */
[C---:B------:R-:W-:Y:S01]  /*2050*/  LOP3.LUT R8, R3.reuse, 0x6, R94, 0xf8, !PT ;  /* 0x0000000603087812 */ /* 0x040fe200078ef85e */
[----:B------:R-:W-:Y:S01]  /*2060*/  UISETP.GT.U32.AND UP0, UPT, UR42, 0x6, UPT ;  /* 0x000000062a00788c */ /* 0x000fe2000bf04070 */
[----:B------:R-:W-:Y:S01]  /*2070*/  ISETP.GE.AND P0, PT, R3, UR10, PT ;  /* 0x0000000a03007c0c */ /* 0x000fe2000bf06270 */
[----:B------:R-:W-:Y:S01]  /*2080*/  ULDC.64 UR6, c[0x0][0x5d0] ;  /* 0x0001740000067ab9 */ /* 0x000fe20000000a00 */
[----:B------:R-:W-:Y:S01]  /*2090*/  ULDC UR11, c[0x0][0x284] ;  /* 0x0000a100000b7ab9 */ /* 0x000fe20000000800 */
[----:B------:R-:W-:Y:S01]  /*20a0*/  @UP1 UIMAD.WIDE.U32 UR4, UR42, 0x24924925, URZ ;  /* 0x249249252a0418a5 */ /* 0x000fe2000f8e003f */
[----:B------:R-:W-:Y:S01]  /*20b0*/  SHF.R.S32.HI R9, RZ, 0x1f, R8 ;  /* 0x0000001fff097819 */ /* 0x000fe20000011408 */
[----:B0-----:R-:W-:Y:S01]  /*20c0*/  IMAD R0, R13, UR6, RZ ;  /* 0x000000060d007c24 */ /* 0x001fe2000f8e02ff */
[----:B------:R-:W-:Y:S01]  /*20d0*/  UISETP.LT.U32.AND UP0, UPT, UR43, 0x7, UP0 ;  /* 0x000000072b00788c */ /* 0x000fe20008701070 */
[----:B------:R-:W-:Y:S01]  /*20e0*/  ISETP.GE.OR P0, PT, R7, UR11, P0 ;  /* 0x0000000b07007c0c */ /* 0x000fe20008706670 */
[----:B------:R-:W-:Y:S01]  /*20f0*/  @UP1 UIADD3 UR4, UR42, -UR5, URZ ;  /* 0x800000052a041290 */ /* 0x000fe2000fffe03f */
[C---:B------:R-:W-:Y:S01]  /*2100*/  IMAD R11, R99.reuse, UR7, R0 ;  /* 0x00000007630b7c24 */ /* 0x040fe2000f8e0200 */
[----:B------:R-:W-:Y:S01]  /*2110*/  ULDC.64 UR8, c[0x0][0x5c8] ;  /* 0x0001720000087ab9 */ /* 0x000fe20000000a00 */
[----:B------:R-:W-:Y:S01]  /*2120*/  IMAD.WIDE.U32 R4, R99, UR6, R8 ;  /* 0x0000000663047c25 */ /* 0x000fe2000f8e0008 */
[----:B------:R-:W-:-:S02]  /*2130*/  USEL UR6, URZ, 0x1, !UP0 ;  /* 0x000000013f067887 */ /* 0x000fc4000c000000 */
[----:B------:R-:W-:Y:S01]  /*2140*/  @UP1 ULEA.HI UR4, UR4, UR5, URZ, 0x1f ;  /* 0x0000000504041291 */ /* 0x000fe2000f8ff83f */
[----:B------:R-:W-:Y:S01]  /*2150*/  IMAD.WIDE R100, R101, 0x80, R22 ;  /* 0x0000008065647825 */ /* 0x000fe200078e0216 */
[----:B------:R-:W-:Y:S02]  /*2160*/  ULOP3.LUT UR40, UR40, UR6, URZ, 0x3c, !UPT ;  /* 0x0000000628287292 */ /* 0x000fe4000f8e3c3f */
[----:B------:R-:W-:Y:S01]  /*2170*/  @UP1 USHF.R.U32.HI UR4, URZ, 0x2, UR4 ;  /* 0x000000023f041899 */ /* 0x000fe20008011604 */
[----:B------:R-:W-:Y:S02]  /*2180*/  IMAD.IADD R5, R5, 0x1, R11 ;  /* 0x0000000105057824 */ /* 0x000fe400078e020b */
[----:B------:R-:W-:Y:S01]  /*2190*/  IMAD R11, R101, UR8, RZ ;  /* 0x00000008650b7c24 */ /* 0x000fe2000f8e02ff */
[----:B------:R-:W-:Y:S01]  /*21a0*/  @UP1 ULOP3.LUT UR40, UR40, 0x1, UR4, 0x78, !UPT ;  /* 0x0000000128281892 */ /* 0x000fe2000f8e7804 */
[----:B------:R-:W-:-:S04]  /*21b0*/  IMAD.WIDE.U32 R104, R100, UR8, R4 ;  /* 0x0000000864687c25 */ /* 0x000fc8000f8e0004 */
[----:B------:R-:W-:Y:S02]  /*21c0*/  IMAD R11, R100, UR9, R11 ;  /* 0x00000009640b7c24 */ /* 0x000fe4000f8e020b */
[----:B------:R-:W-:Y:S01]  /*21d0*/  IMAD.MOV.U32 R0, RZ, RZ, -0x1 ;  /* 0xffffffffff007424 */ /* 0x000fe200078e00ff */
[----:B------:R-:W-:Y:S06]  /*21e0*/  @P0 BRA `(.L_x_34) ;  /* 0x0000004000040947 */ /* 0x000fec0003800000 */
[----:B-----5:R-:W-:Y:S01]  /*21f0*/  FSETP.NEU.AND P1, PT, R89, RZ, PT ;  /* 0x000000ff5900720b */ /* 0x020fe20003f2d000 */
[----:B------:R-:W-:Y:S01]  /*2200*/  IMAD.IADD R4, R93, 0x1, -R3 ;  /* 0x000000015d047824 */ /* 0x000fe200078e0a03 */
[----:B------:R-:W-:Y:S01]  /*2210*/  BSSY B0, `(.L_x_34) ;  /* 0x00003fe000007945 */ /* 0x000fe20003800000 */
[----:B------:R-:W-:Y:S02]  /*2220*/  IMAD.IADD R3, R98, 0x1, -R7 ;  /* 0x0000000162037824 */ /* 0x000fe400078e0a07 */
[----:B------:R-:W-:Y:S01]  /*2230*/  IMAD.IADD R115, R105, 0x1, R11 ;  /* 0x0000000169737824 */ /* 0x000fe200078e020b */
[----:B------:R-:W-:-:S04]  /*2240*/  ISETP.GT.AND P0, PT, R4, RZ, PT ;  /* 0x000000ff0400720c */ /* 0x000fc80003f04270 */
[----:B------:R-:W-:-:S03]  /*2250*/  ISETP.GT.AND P3, PT, R3, RZ, P0 ;  /* 0x000000ff0300720c */ /* 0x000fc60000764270 */
[----:B------:R-:W-:Y:S10]  /*2260*/  @!P1 BRA `(.L_x_35) ;  /* 0x0000002c00289947 */ /* 0x000ff40003800000 */
[----:B------:R-:W0:Y:S01]  /*2270*/  LDC.64 R108, c[0x0][0x5b8] ;  /* 0x00016e00ff6c7b82 */ /* 0x000e220000000a00 */
[----:B------:R-:W-:-:S07]  /*2280*/  ULDC.64 UR4, c[0x0][0x5c0] ;  /* 0x0001700000047ab9 */ /* 0x000fce0000000a00 */
[----:B------:R-:W1:Y:S08]  /*2290*/  LDC.64 R110, c[0x0][0x5b0] ;  /* 0x00016c00ff6e7b82 */ /* 0x000e700000000a00 */
[----:B------:R-:W2:Y:S01]  /*22a0*/  LDC.64 R112, c[0x0][0x5a8] ;  /* 0x00016a00ff707b82 */ /* 0x000ea20000000a00 */
[-C--:B0-----:R-:W-:Y:S02]  /*22b0*/  IMAD R6, R13, R108.reuse, RZ ;  /* 0x0000006c0d067224 */ /* 0x081fe400078e02ff */
[----:B------:R-:W-:-:S04]  /*22c0*/  IMAD.WIDE.U32 R106, R99, R108, R8 ;  /* 0x0000006c636a7225 */ /* 0x000fc800078e0008 */
[----:B------:R-:W-:Y:S02]  /*22d0*/  IMAD R105, R99, R109, R6 ;  /* 0x0000006d63697224 */ /* 0x000fe400078e0206 */
[-C--:B-1----:R-:W-:Y:S02]  /*22e0*/  IMAD R5, R101, R110.reuse, RZ ;  /* 0x0000006e65057224 */ /* 0x082fe400078e02ff */
[----:B------:R-:W-:Y:S02]  /*22f0*/  IMAD.IADD R13, R107, 0x1, R105 ;  /* 0x000000016b0d7824 */ /* 0x000fe400078e0269 */
[----:B------:R-:W-:Y:S02]  /*2300*/  IMAD.MOV.U32 R12, RZ, RZ, R106 ;  /* 0x000000ffff0c7224 */ /* 0x000fe400078e006a */
[C---:B------:R-:W-:Y:S02]  /*2310*/  IMAD R109, R100.reuse, R111, R5 ;  /* 0x0000006f646d7224 */ /* 0x040fe400078e0205 */
[----:B------:R-:W-:-:S04]  /*2320*/  IMAD.WIDE.U32 R6, R100, R110, R12 ;  /* 0x0000006e64067225 */ /* 0x000fc800078e000c */
[----:B------:R-:W-:Y:S01]  /*2330*/  IMAD.IADD R5, R7, 0x1, R109 ;  /* 0x0000000107057824 */ /* 0x000fe200078e026d */
[----:B--2---:R-:W-:-:S04]  /*2340*/  LEA R14, P1, R6, R112, 0x1 ;  /* 0x00000070060e7211 */ /* 0x004fc800078208ff */
[----:B------:R-:W-:-:S05]  /*2350*/  LEA.HI.X R15, R6, R113, R5, 0x1, P1 ;  /* 0x00000071060f7211 */ /* 0x000fca00008f0c05 */
[----:B------:R0:W2:Y:S01]  /*2360*/  @P3 LDG.E.LTC128B.U16 R5, desc[UR36][R14.64] ;  /* 0x000000240e053981 */ /* 0x0000a2000c1e1520 */
[----:B------:R-:W-:Y:S01]  /*2370*/  IMAD.WIDE.U32 R6, R100, R110, R8 ;  /* 0x0000006e64067225 */ /* 0x000fe200078e0008 */
[----:B------:R-:W-:Y:S03]  /*2380*/  BSSY B1, `(.L_x_36) ;  /* 0x0000013000017945 */ /* 0x000fe60003800000 */
[----:B------:R-:W-:Y:S02]  /*2390*/  IMAD.IADD R7, R109, 0x1, R7 ;  /* 0x000000016d077824 */ /* 0x000fe400078e0207 */
[----:B------:R-:W-:Y:S01]  /*23a0*/  IMAD.WIDE.U32 R20, R99, R108, R6 ;  /* 0x0000006c63147225 */ /* 0x000fe200078e0006 */
[----:B0-----:R-:W-:-:S03]  /*23b0*/  SHF.L.U64.HI R15, R110, 0x3, R111 ;  /* 0x000000036e0f7819 */ /* 0x001fc6000001026f */
[----:B------:R-:W-:Y:S01]  /*23c0*/  IMAD.IADD R7, R105, 0x1, R21 ;  /* 0x0000000169077824 */ /* 0x000fe200078e0215 */
[----:B------:R-:W-:Y:S01]  /*23d0*/  LEA R6, P4, R20, R112, 0x1 ;  /* 0x0000007014067211 */ /* 0x000fe200078808ff */
[----:B------:R-:W-:-:S03]  /*23e0*/  IMAD.SHL.U32 R14, R110, 0x8, RZ ;  /* 0x000000086e0e7824 */ /* 0x000fc600078e00ff */
[----:B------:R-:W-:Y:S01]  /*23f0*/  LEA.HI.X R7, R20, R113, R7, 0x1, P4 ;  /* 0x0000007114077211 */ /* 0x000fe200020f0c07 */
[----:B--2---:R-:W-:-:S05]  /*2400*/  HADD2.F32 R10, -RZ, R5.H0_H0 ;  /* 0x20000005ff0a7230 */ /* 0x004fca0000004100 */
[----:B------:R-:W-:Y:S01]  /*2410*/  FMUL R11, R10, R89 ;  /* 0x000000590a0b7220 */ /* 0x000fe20000400000 */
[----:B------:R-:W-:-:S03]  /*2420*/  LEA R10, P1, R104, UR4, 0x1 ;  /* 0x00000004680a7c11 */ /* 0x000fc6000f8208ff */
[----:B------:R-:W-:Y:S01]  /*2430*/  FFMA R24, R24, R88, R11 ;  /* 0x0000005818187223 */ /* 0x000fe2000000000b */
[----:B------:R-:W-:Y:S02]  /*2440*/  LEA.HI.X R11, R104, UR5, R115, 0x1, P1 ;  /* 0x00000005680b7c11 */ /* 0x000fe400088f0c73 */
[----:B------:R-:W-:Y:S02]  /*2450*/  ISETP.GT.AND P1, PT, R4, 0x1, PT ;  /* 0x000000010400780c */ /* 0x000fe40003f24270 */
[----:B------:R-:W-:Y:S02]  /*2460*/  F2FP.F16.F32.PACK_AB R24, RZ, R24 ;  /* 0x00000018ff18723e */ /* 0x000fe400000000ff */
[----:B------:R-:W-:-:S03]  /*2470*/  ISETP.GT.AND P2, PT, R3, RZ, P1 ;  /* 0x000000ff0300720c */ /* 0x000fc60000f44270 */
[----:B------:R0:W-:Y:S10]  /*2480*/  @P3 STG.E.U16 desc[UR36][R10.64], R24 ;  /* 0x000000180a003986 */ /* 0x0001f4000c101524 */
[----:B------:R-:W-:Y:S05]  /*2490*/  @!P2 BRA `(.L_x_37) ;  /* 0x000000000004a947 */ /* 0x000fea0003800000 */
[----:B------:R1:W5:Y:S02]  /*24a0*/  LDG.E.LTC128B.U16 R5, desc[UR36][R6.64+0x2] ;  /* 0x0000022406057981 */ /* 0x000364000c1e1520 */
.L_x_37:
[----:B------:R-:W-:Y:S05]  /*24b0*/  BSYNC B1 ;  /* 0x0000000000017941 */ /* 0x000fea0003800000 */
.L_x_36:
[----:B-----5:R-:W-:Y:S01]  /*24c0*/  HADD2.F32 R12, -RZ, R5.H0_H0 ;  /* 0x20000005ff0c7230 */ /* 0x020fe20000004100 */
[----:B------:R-:W-:Y:S01]  /*24d0*/  ISETP.GT.AND P0, PT, R3, 0x8, P0 ;  /* 0x000000080300780c */ /* 0x000fe20000704270 */
[----:B------:R-:W-:Y:S01]  /*24e0*/  IMAD.WIDE.U32 R20, R100, R110, R14 ;  /* 0x0000006e64147225 */ /* 0x000fe200078e000e */
[----:B0-----:R-:W-:-:S03]  /*24f0*/  PRMT R24, R5, 0x7610, R24 ;  /* 0x0000761005187816 */ /* 0x001fc60000000018 */
[----:B------:R-:W-:Y:S01]  /*2500*/  FMUL R12, R12, R89 ;  /* 0x000000590c0c7220 */ /* 0x000fe20000400000 */
[----:B------:R-:W-:Y:S01]  /*2510*/  IMAD.IADD R109, R109, 0x1, R21 ;  /* 0x000000016d6d7824 */ /* 0x000fe200078e0215 */
[----:B------:R-:W-:Y:S02]  /*2520*/  IADD3 R106, P3, R106, R20, RZ ;  /* 0x000000146a6a7210 */ /* 0x000fe40007f7e0ff */
[----:B------:R-:W-:-:S03]  /*2530*/  FFMA R12, R25, R88, R12 ;  /* 0x00000058190c7223 */ /* 0x000fc6000000000c */
[----:B------:R-:W-:Y:S01]  /*2540*/  IMAD.X R13, R109, 0x1, R13, P3 ;  /* 0x000000016d0d7824 */ /* 0x000fe200018e060d */
[C---:B------:R-:W-:Y:S02]  /*2550*/  LEA R14, P3, R106.reuse, R112, 0x1 ;  /* 0x000000706a0e7211 */ /* 0x040fe400078608ff */
[----:B------:R-:W-:Y:S02]  /*2560*/  F2FP.F16.F32.PACK_AB R12, RZ, R12 ;  /* 0x0000000cff0c723e */ /* 0x000fe400000000ff */
[----:B------:R-:W-:Y:S02]  /*2570*/  LEA.HI.X R15, R106, R113, R13, 0x1, P3 ;  /* 0x000000716a0f7211 */ /* 0x000fe400018f0c0d */
[----:B------:R-:W-:-:S05]  /*2580*/  PRMT R21, R12, 0x7610, R21 ;  /* 0x000076100c157816 */ /* 0x000fca0000000015 */
[----:B------:R0:W-:Y:S04]  /*2590*/  @P2 STG.E.U16 desc[UR36][R10.64+0x2], R21 ;  /* 0x000002150a002986 */ /* 0x0001e8000c101524 */
[----:B------:R-:W2:Y:S01]  /*25a0*/  @P0 LDG.E.LTC128B.U16 R24, desc[UR36][R14.64] ;  /* 0x000000240e180981 */ /* 0x000ea2000c1e1520 */
[----:B------:R-:W-:Y:S01]  /*25b0*/  IADD3 R20, P2, R8, R20, RZ ;  /* 0x0000001408147210 */ /* 0x000fe20007f5e0ff */
[----:B------:R-:W-:Y:S01]  /*25c0*/  BSSY B1, `(.L_x_38) ;  /* 0x0000011000017945 */ /* 0x000fe20003800000 */
[C---:B------:R-:W-:Y:S02]  /*25d0*/  SHF.L.U64.HI R13, R90.reuse, 0x1, R91 ;  /* 0x000000015a0d7819 */ /* 0x040fe4000001025b */
[----:B------:R-:W-:Y:S01]  /*25e0*/  ISETP.GT.AND P1, PT, R3, 0x8, P1 ;  /* 0x000000080300780c */ /* 0x000fe20000f24270 */
[----:B0-----:R-:W-:Y:S01]  /*25f0*/  IMAD.X R21, R9, 0x1, R109, P2 ;  /* 0x0000000109157824 */ /* 0x001fe200010e066d */
[----:B------:R-:W-:Y:S01]  /*2600*/  LEA R12, P2, R90, R10, 0x1 ;  /* 0x0000000a5a0c7211 */ /* 0x000fe200078408ff */
[----:B------:R-:W-:-:S04]  /*2610*/  IMAD.WIDE.U32 R20, R99, R108, R20 ;  /* 0x0000006c63147225 */ /* 0x000fc800078e0014 */
[----:B------:R-:W-:Y:S02]  /*2620*/  IMAD.X R13, R13, 0x1, R11, P2 ;  /* 0x000000010d0d7824 */ /* 0x000fe400010e060b */
[----:B------:R-:W-:Y:S02]  /*2630*/  IMAD.IADD R9, R105, 0x1, R21 ;  /* 0x0000000169097824 */ /* 0x000fe400078e0215 */
[----:B--2---:R-:W-:-:S05]  /*2640*/  HADD2.F32 R8, -RZ, R24.H0_H0 ;  /* 0x20000018ff087230 */ /* 0x004fca0000004100 */
[----:B------:R-:W-:Y:S01]  /*2650*/  FMUL R5, R8, R89 ;  /* 0x0000005908057220 */ /* 0x000fe20000400000 */
[----:B------:R-:W-:-:S03]  /*2660*/  LEA R8, P3, R20, R112, 0x1 ;  /* 0x0000007014087211 */ /* 0x000fc600078608ff */
[----:B------:R-:W-:Y:S01]  /*2670*/  FFMA R5, R26, R88, R5 ;  /* 0x000000581a057223 */ /* 0x000fe20000000005 */
[----:B------:R-:W-:-:S04]  /*2680*/  LEA.HI.X R9, R20, R113, R9, 0x1, P3 ;  /* 0x0000007114097211 */ /* 0x000fc800018f0c09 */
[----:B------:R-:W-:-:S05]  /*2690*/  F2FP.F16.F32.PACK_AB R5, RZ, R5 ;  /* 0x00000005ff05723e */ /* 0x000fca00000000ff */
[----:B------:R0:W-:Y:S01]  /*26a0*/  @P0 STG.E.U16 desc[UR36][R12.64], R5 ;  /* 0x000000050c000986 */ /* 0x0001e2000c101524 */
[----:B------:R-:W-:Y:S05]  /*26b0*/  @!P1 BRA `(.L_x_39) ;  /* 0x0000000000049947 */ /* 0x000fea0003800000 */
[----:B------:R2:W5:Y:S02]  /*26c0*/  LDG.E.LTC128B.U16 R24, desc[UR36][R8.64+0x2] ;  /* 0x0000022408187981 */ /* 0x000564000c1e1520 */
.L_x_39:
[----:B------:R-:W-:Y:S05]  /*26d0*/  BSYNC B1 ;  /* 0x0000000000017941 */ /* 0x000fea0003800000 */
.L_x_38:
[----:B-----5:R-:W-:Y:S01]  /*26e0*/  HADD2.F32 R14, -RZ, R24.H0_H0 ;  /* 0x20000018ff0e7230 */ /* 0x020fe20000004100 */
[----:B------:R-:W-:Y:S01]  /*26f0*/  ISETP.GT.AND P0, PT, R4, 0x8, PT ;  /* 0x000000080400780c */ /* 0x000fe20003f04270 */
[----:B------:R-:W-:Y:S03]  /*2700*/  BSSY B1, `(.L_x_40) ;  /* 0x0000008000017945 */ /* 0x000fe60003800000 */
[----:B------:R-:W-:Y:S01]  /*2710*/  FMUL R14, R14, R89 ;  /* 0x000000590e0e7220 */ /* 0x000fe20000400000 */
[----:B------:R-:W-:-:S03]  /*2720*/  ISETP.GT.AND P2, PT, R3, RZ, P0 ;  /* 0x000000ff0300720c */ /* 0x000fc60000744270 */
[----:B------:R-:W-:-:S05]  /*2730*/  FFMA R14, R27, R88, R14 ;  /* 0x000000581b0e7223 */ /* 0x000fca000000000e */
[----:B------:R-:W-:-:S05]  /*2740*/  F2FP.F16.F32.PACK_AB R14, RZ, R14 ;  /* 0x0000000eff0e723e */ /* 0x000fca00000000ff */
[----:B------:R3:W-:Y:S01]  /*2750*/  @P1 STG.E.U16 desc[UR36][R12.64+0x2], R14 ;  /* 0x0000020e0c001986 */ /* 0x0007e2000c101524 */
[----:B------:R-:W-:Y:S05]  /*2760*/  @!P2 BRA `(.L_x_41) ;  /* 0x000000000004a947 */ /* 0x000fea0003800000 */
[----:B------:R4:W5:Y:S02]  /*2770*/  LDG.E.LTC128B.U16 R24, desc[UR36][R6.64+0x10] ;  /* 0x0000102406187981 */ /* 0x000964000c1e1520 */
.L_x_41:
[----:B------:R-:W-:Y:S05]  /*2780*/  BSYNC B1 ;  /* 0x0000000000017941 */ /* 0x000fea0003800000 */
.L_x_40:
[----:B---3-5:R-:W-:Y:S01]  /*2790*/  HADD2.F32 R14, -RZ, R24.H0_H0 ;  /* 0x20000018ff0e7230 */ /* 0x028fe20000004100 */
[----:B------:R-:W-:Y:S01]  /*27a0*/  ISETP.GT.AND P1, PT, R4, 0x9, PT ;  /* 0x000000090400780c */ /* 0x000fe20003f24270 */
[----:B------:R-:W-:Y:S03]  /*27b0*/  BSSY B1, `(.L_x_42) ;  /* 0x0000008000017945 */ /* 0x000fe60003800000 */
[----:B0-----:R-:W-:Y:S01]  /*27c0*/  FMUL R5, R14, R89 ;  /* 0x000000590e057220 */ /* 0x001fe20000400000 */
[----:B------:R-:W-:-:S03]  /*27d0*/  ISETP.GT.AND P3, PT, R3, RZ, P1 ;  /* 0x000000ff0300720c */ /* 0x000fc60000f64270 */
[----:B------:R-:W-:-:S05]  /*27e0*/  FFMA R5, R28, R88, R5 ;  /* 0x000000581c057223 */ /* 0x000fca0000000005 */
[----:B------:R-:W-:-:S05]  /*27f0*/  F2FP.F16.F32.PACK_AB R5, RZ, R5 ;  /* 0x00000005ff05723e */ /* 0x000fca00000000ff */
[----:B------:R0:W-:Y:S01]  /*2800*/  @P2 STG.E.U16 desc[UR36][R10.64+0x10], R5 ;  /* 0x000010050a002986 */ /* 0x0001e2000c101524 */
[----:B------:R-:W-:Y:S05]  /*2810*/  @!P3 BRA `(.L_x_43) ;  /* 0x000000000004b947 */ /* 0x000fea0003800000 */
[----:B------:R3:W5:Y:S02]  /*2820*/  LDG.E.LTC128B.U16 R24, desc[UR36][R6.64+0x12] ;  /* 0x0000122406187981 */ /* 0x000764000c1e1520 */
.L_x_43:
[----:B------:R-:W-:Y:S05]  /*2830*/  BSYNC B1 ;  /* 0x0000000000017941 */ /* 0x000fea0003800000 */
.L_x_42:
[----:B-----5:R-:W-:Y:S01]  /*2840*/  HADD2.F32 R14, -RZ, R24.H0_H0 ;  /* 0x20000018ff0e7230 */ /* 0x020fe20000004100 */
[----:B------:R-:W-:Y:S01]  /*2850*/  ISETP.GT.AND P0, PT, R3, 0x8, P0 ;  /* 0x000000080300780c */ /* 0x000fe20000704270 */
[----:B------:R-:W-:Y:S03]  /*2860*/  BSSY B1, `(.L_x_44) ;  /* 0x0000007000017945 */ /* 0x000fe60003800000 */
[----:B------:R-:W-:-:S04]  /*2870*/  FMUL R14, R14, R89 ;  /* 0x000000590e0e7220 */ /* 0x000fc80000400000 */
[----:B------:R-:W-:-:S05]  /*2880*/  FFMA R14, R29, R88, R14 ;  /* 0x000000581d0e7223 */ /* 0x000fca000000000e */
[----:B------:R-:W-:-:S05]  /*2890*/  F2FP.F16.F32.PACK_AB R14, RZ, R14 ;  /* 0x0000000eff0e723e */ /* 0x000fca00000000ff */
[----:B------:R0:W-:Y:S01]  /*28a0*/  @P3 STG.E.U16 desc[UR36][R10.64+0x12], R14 ;  /* 0x0000120e0a003986 */ /* 0x0001e2000c101524 */
[----:B------:R-:W-:Y:S05]  /*28b0*/  @!P0 BRA `(.L_x_45) ;  /* 0x0000000000048947 */ /* 0x000fea0003800000 */
[----:B------:R0:W5:Y:S02]  /*28c0*/  LDG.E.LTC128B.U16 R24, desc[UR36][R8.64+0x10] ;  /* 0x0000102408187981 */ /* 0x000164000c1e1520 */
.L_x_45:
[----:B------:R-:W-:Y:S05]  /*28d0*/  BSYNC B1 ;  /* 0x0000000000017941 */ /* 0x000fea0003800000 */
.L_x_44:
[----:B0----5:R-:W-:Y:S01]  /*28e0*/  HADD2.F32 R14, -RZ, R24.H0_H0 ;  /* 0x20000018ff0e7230 */ /* 0x021fe20000004100 */
        /* <DEDUP_REMOVED lines=8> */
.L_x_47:
[----:B------:R-:W-:Y:S05]  /*2970*/  BSYNC B1 ;  /* 0x0000000000017941 */ /* 0x000fea0003800000 */
.L_x_46:
        /* <DEDUP_REMOVED lines=10> */
.L_x_49:
[----:B------:R-:W-:Y:S05]  /*2a20*/  BSYNC B1 ;  /* 0x0000000000017941 */ /* 0x000fea0003800000 */
.L_x_48:
[----:B0----5:R-:W-:Y:S01]  /*2a30*/  HADD2.F32 R14, -RZ, R24.H0_H0 ;  /* 0x20000018ff0e7230 */ /* 0x021fe20000004100 */
        /* <DEDUP_REMOVED lines=9> */
.L_x_51:
[----:B------:R-:W-:Y:S05]  /*2ad0*/  BSYNC B1 ;  /* 0x0000000000017941 */ /* 0x000fea0003800000 */
.L_x_50:
        /* <DEDUP_REMOVED lines=9> */
.L_x_53:
[----:B------:R-:W-:Y:S05]  /*2b70*/  BSYNC B1 ;  /* 0x0000000000017941 */ /* 0x000fea0003800000 */
.L_x_52:
        /* <DEDUP_REMOVED lines=9> */
.L_x_55:
[----:B------:R-:W-:Y:S05]  /*2c10*/  BSYNC B1 ;  /* 0x0000000000017941 */ /* 0x000fea0003800000 */
.L_x_54:
        /* <DEDUP_REMOVED lines=10> */
.L_x_57:
[----:B------:R-:W-:Y:S05]  /*2cc0*/  BSYNC B1 ;  /* 0x0000000000017941 */ /* 0x000fea0003800000 */
.L_x_56:
        /* <DEDUP_REMOVED lines=10> */
.L_x_59:
[----:B------:R-:W-:Y:S05]  /*2d70*/  BSYNC B1 ;  /* 0x0000000000017941 */ /* 0x000fea0003800000 */
.L_x_58:
        /* <DEDUP_REMOVED lines=9> */
.L_x_61:
[----:B------:R-:W-:Y:S05]  /*2e10*/  BSYNC B1 ;  /* 0x0000000000017941 */ /* 0x000fea0003800000 */
.L_x_60:
        /* <DEDUP_REMOVED lines=9> */
.L_x_63:
[----:B------:R-:W-:Y:S05]  /*2eb0*/  BSYNC B1 ;  /* 0x0000000000017941 */ /* 0x000fea0003800000 */
.L_x_62:
        /* <DEDUP_REMOVED lines=10> */
.L_x_65:
[----:B------:R-:W-:Y:S05]  /*2f60*/  BSYNC B1 ;  /* 0x0000000000017941 */ /* 0x000fea0003800000 */
.L_x_64:
        /* <DEDUP_REMOVED lines=10> */
.L_x_67:
[----:B------:R-:W-:Y:S05]  /*3010*/  BSYNC B1 ;  /* 0x0000000000017941 */ /* 0x000fea0003800000 */
.L_x_66:
        /* <DEDUP_REMOVED lines=9> */
.L_x_69:
[----:B------:R-:W-:Y:S05]  /*30b0*/  BSYNC B1 ;  /* 0x0000000000017941 */ /* 0x000fea0003800000 */
.L_x_68:
        /* <DEDUP_REMOVED lines=9> */
.L_x_71:
[----:B------:R-:W-:Y:S05]  /*3150*/  BSYNC B1 ;  /* 0x0000000000017941 */ /* 0x000fea0003800000 */
.L_x_70:
        /* <DEDUP_REMOVED lines=10> */
.L_x_73:
[----:B------:R-:W-:Y:S05]  /*3200*/  BSYNC B1 ;  /* 0x0000000000017941 */ /* 0x000fea0003800000 */
.L_x_72:
        /* <DEDUP_REMOVED lines=10> */
.L_x_75:
[----:B------:R-:W-:Y:S05]  /*32b0*/  BSYNC B1 ;  /* 0x0000000000017941 */ /* 0x000fea0003800000 */
.L_x_74:
        /* <DEDUP_REMOVED lines=9> */
.L_x_77:
[----:B------:R-:W-:Y:S05]  /*3350*/  BSYNC B1 ;  /* 0x0000000000017941 */ /* 0x000fea0003800000 */
.L_x_76:
        /* <DEDUP_REMOVED lines=9> */
.L_x_79:
[----:B------:R-:W-:Y:S05]  /*33f0*/  BSYNC B1 ;  /* 0x0000000000017941 */ /* 0x000fea0003800000 */
.L_x_78:
        /* <DEDUP_REMOVED lines=10> */
.L_x_81:
[----:B------:R-:W-:Y:S05]  /*34a0*/  BSYNC B1 ;  /* 0x0000000000017941 */ /* 0x000fea0003800000 */
.L_x_80:
        /* <DEDUP_REMOVED lines=10> */
.L_x_83:
[----:B------:R-:W-:Y:S05]  /*3550*/  BSYNC B1 ;  /* 0x0000000000017941 */ /* 0x000fea0003800000 */
.L_x_82:
        /* <DEDUP_REMOVED lines=9> */
.L_x_85:
[----:B------:R-:W-:Y:S05]  /*35f0*/  BSYNC B1 ;  /* 0x0000000000017941 */ /* 0x000fea0003800000 */
.L_x_84:
        /* <DEDUP_REMOVED lines=9> */
.L_x_87:
[----:B------:R-:W-:Y:S05]  /*3690*/  BSYNC B1 ;  /* 0x0000000000017941 */ /* 0x000fea0003800000 */
.L_x_86:
        /* <DEDUP_REMOVED lines=10> */
.L_x_89:
[----:B------:R-:W-:Y:S05]  /*3740*/  BSYNC B1 ;  /* 0x0000000000017941 */ /* 0x000fea0003800000 */
.L_x_88:
        /* <DEDUP_REMOVED lines=10> */
.L_x_91:
[----:B------:R-:W-:Y:S05]  /*37f0*/  BSYNC B1 ;  /* 0x0000000000017941 */ /* 0x000fea0003800000 */
.L_x_90:
        /* <DEDUP_REMOVED lines=9> */
.L_x_93:
[----:B------:R-:W-:Y:S05]  /*3890*/  BSYNC B1 ;  /* 0x0000000000017941 */ /* 0x000fea0003800000 */
.L_x_92:
        /* <DEDUP_REMOVED lines=9> */
.L_x_95:
[----:B------:R-:W-:Y:S05]  /*3930*/  BSYNC B1 ;  /* 0x0000000000017941 */ /* 0x000fea0003800000 */
.L_x_94:
        /* <DEDUP_REMOVED lines=10> */
.L_x_97:
[----:B------:R-:W-:Y:S05]  /*39e0*/  BSYNC B1 ;  /* 0x0000000000017941 */ /* 0x000fea0003800000 */
.L_x_96:
        /* <DEDUP_REMOVED lines=10> */
.L_x_99:
[----:B------:R-:W-:Y:S05]  /*3a90*/  BSYNC B1 ;  /* 0x0000000000017941 */ /* 0x000fea0003800000 */
.L_x_98:
        /* <DEDUP_REMOVED lines=9> */
.L_x_101:
[----:B------:R-:W-:Y:S05]  /*3b30*/  BSYNC B1 ;  /* 0x0000000000017941 */ /* 0x000fea0003800000 */
.L_x_100:
        /* <DEDUP_REMOVED lines=9> */
.L_x_103:
[----:B------:R-:W-:Y:S05]  /*3bd0*/  BSYNC B1 ;  /* 0x0000000000017941 */ /* 0x000fea0003800000 */
.L_x_102:
        /* <DEDUP_REMOVED lines=10> */
.L_x_105:
[----:B------:R-:W-:Y:S05]  /*3c80*/  BSYNC B1 ;  /* 0x0000000000017941 */ /* 0x000fea0003800000 */
.L_x_104:
        /* <DEDUP_REMOVED lines=10> */
.L_x_107:
[----:B------:R-:W-:Y:S05]  /*3d30*/  BSYNC B1 ;  /* 0x0000000000017941 */ /* 0x000fea0003800000 */
.L_x_106:
        /* <DEDUP_REMOVED lines=9> */
.L_x_109:
[----:B------:R-:W-:Y:S05]  /*3dd0*/  BSYNC B1 ;  /* 0x0000000000017941 */ /* 0x000fea0003800000 */
.L_x_108:
        /* <DEDUP_REMOVED lines=9> */
.L_x_111:
[----:B------:R-:W-:Y:S05]  /*3e70*/  BSYNC B1 ;  /* 0x0000000000017941 */ /* 0x000fea0003800000 */
.L_x_110:
        /* <DEDUP_REMOVED lines=10> */
.L_x_113:
[----:B------:R-:W-:Y:S05]  /*3f20*/  BSYNC B1 ;  /* 0x0000000000017941 */ /* 0x000fea0003800000 */
.L_x_112:
        /* <DEDUP_REMOVED lines=10> */
.L_x_115:
[----:B------:R-:W-:Y:S05]  /*3fd0*/  BSYNC B1 ;  /* 0x0000000000017941 */ /* 0x000fea0003800000 */
.L_x_114:
        /* <DEDUP_REMOVED lines=9> */
.L_x_117:
[----:B------:R-:W-:Y:S05]  /*4070*/  BSYNC B1 ;  /* 0x0000000000017941 */ /* 0x000fea0003800000 */
.L_x_116:
        /* <DEDUP_REMOVED lines=9> */
.L_x_119:
[----:B------:R-:W-:Y:S05]  /*4110*/  BSYNC B1 ;  /* 0x0000000000017941 */ /* 0x000fea0003800000 */
.L_x_118:
        /* <DEDUP_REMOVED lines=10> */
.L_x_121:
[----:B------:R-:W-:Y:S05]  /*41c0*/  BSYNC B1 ;  /* 0x0000000000017941 */ /* 0x000fea0003800000 */
.L_x_120:
        /* <DEDUP_REMOVED lines=10> */
.L_x_123:
[----:B------:R-:W-:Y:S05]  /*4270*/  BSYNC B1 ;  /* 0x0000000000017941 */ /* 0x000fea0003800000 */
.L_x_122:
        /* <DEDUP_REMOVED lines=9> */
.L_x_125:
[----:B------:R-:W-:Y:S05]  /*4310*/  BSYNC B1 ;  /* 0x0000000000017941 */ /* 0x000fea0003800000 */
.L_x_124:
        /* <DEDUP_REMOVED lines=9> */
.L_x_127:
[----:B------:R-:W-:Y:S05]  /*43b0*/  BSYNC B1 ;  /* 0x0000000000017941 */ /* 0x000fea0003800000 */
.L_x_126:
        /* <DEDUP_REMOVED lines=10> */
.L_x_129:
[----:B------:R-:W-:Y:S05]  /*4460*/  BSYNC B1 ;  /* 0x0000000000017941 */ /* 0x000fea0003800000 */
.L_x_128:
        /* <DEDUP_REMOVED lines=10> */
.L_x_131:
[----:B------:R-:W-:Y:S05]  /*4510*/  BSYNC B1 ;  /* 0x0000000000017941 */ /* 0x000fea0003800000 */
.L_x_130:
        /* <DEDUP_REMOVED lines=9> */
.L_x_133:
[----:B------:R-:W-:Y:S05]  /*45b0*/  BSYNC B1 ;  /* 0x0000000000017941 */ /* 0x000fea0003800000 */
.L_x_132:
        /* <DEDUP_REMOVED lines=9> */
.L_x_135:
[----:B------:R-:W-:Y:S05]  /*4650*/  BSYNC B1 ;  /* 0x0000000000017941 */ /* 0x000fea0003800000 */
.L_x_134:
        /* <DEDUP_REMOVED lines=10> */
.L_x_137:
[----:B------:R-:W-:Y:S05]  /*4700*/  BSYNC B1 ;  /* 0x0000000000017941 */ /* 0x000fea0003800000 */
.L_x_136:
        /* <DEDUP_REMOVED lines=10> */
.L_x_139:
[----:B------:R-:W-:Y:S05]  /*47b0*/  BSYNC B1 ;  /* 0x0000000000017941 */ /* 0x000fea0003800000 */
.L_x_138:
        /* <DEDUP_REMOVED lines=9> */
.L_x_141:
[----:B------:R-:W-:Y:S05]  /*4850*/  BSYNC B1 ;  /* 0x0000000000017941 */ /* 0x000fea0003800000 */
.L_x_140:
        /* <DEDUP_REMOVED lines=9> */
.L_x_143:
[----:B------:R-:W-:Y:S05]  /*48f0*/  BSYNC B1 ;  /* 0x0000000000017941 */ /* 0x000fea0003800000 */
.L_x_142:
        /* <DEDUP_REMOVED lines=10> */
.L_x_145:
[----:B------:R-:W-:Y:S05]  /*49a0*/  BSYNC B1 ;  /* 0x0000000000017941 */ /* 0x000fea0003800000 */
.L_x_144:
        /* <DEDUP_REMOVED lines=10> */
.L_x_147:
[----:B------:R-:W-:Y:S05]  /*4a50*/  BSYNC B1 ;  /* 0x0000000000017941 */ /* 0x000fea0003800000 */
.L_x_146:
        /* <DEDUP_REMOVED lines=9> */
.L_x_149:
[----:B------:R-:W-:Y:S05]  /*4af0*/  BSYNC B1 ;  /* 0x0000000000017941 */ /* 0x000fea0003800000 */
.L_x_148:
        /* <DEDUP_REMOVED lines=9> */
.L_x_151:
[----:B------:R-:W-:Y:S05]  /*4b90*/  BSYNC B1 ;  /* 0x0000000000017941 */ /* 0x000fea0003800000 */
.L_x_150:
        /* <DEDUP_REMOVED lines=10> */
.L_x_153:
[----:B------:R-:W-:Y:S05]  /*4c40*/  BSYNC B1 ;  /* 0x0000000000017941 */ /* 0x000fea0003800000 */
.L_x_152:
[----:B0----5:R-:W-:Y:S01]  /*4c50*/  HADD2.F32 R14, -RZ, R24.H0_H0 ;  /* 0x20000018ff0e7230 */ /* 0x021fe20000004100 */
[----:B------:R-:W-:Y:S01]  /*4c60*/  ISETP.GT.AND P1, PT, R4, 0x79, PT ;  /* 0x000000790400780c */ /* 0x000fe20003f24270 */
[----:B------:R-:W-:Y:S01]  /*4c70*/  @P2 IMAD.MOV.U32 R4, RZ, RZ, R10 ;  /* 0x000000ffff042224 */ /* 0x000fe200078e000a */
[----:B------:R-:W-:Y:S02]  /*4c80*/  BSSY B1, `(.L_x_154) ;  /* 0x000000a000017945 */ /* 0x000fe40003800000 */
[----:B------:R-:W-:Y:S01]  /*4c90*/  FMUL R5, R14, R89 ;  /* 0x000000590e057220 */ /* 0x000fe20000400000 */
[----:B------:R-:W-:-:S03]  /*4ca0*/  ISETP.GT.AND P3, PT, R3, RZ, P1 ;  /* 0x000000ff0300720c */ /* 0x000fc60000f64270 */
[----:B------:R-:W-:-:S05]  /*4cb0*/  FFMA R5, R84, R88, R5 ;  /* 0x0000005854057223 */ /* 0x000fca0000000005 */
[----:B------:R-:W-:-:S04]  /*4cc0*/  F2FP.F16.F32.PACK_AB R5, RZ, R5 ;  /* 0x00000005ff05723e */ /* 0x000fc800000000ff */
[----:B------:R-:W-:Y:S01]  /*4cd0*/  PRMT R14, R5, 0x7610, R14 ;  /* 0x00007610050e7816 */ /* 0x000fe2000000000e */
[----:B------:R-:W-:-:S05]  /*4ce0*/  @P2 IMAD.MOV.U32 R5, RZ, RZ, R11 ;  /* 0x000000ffff052224 */ /* 0x000fca00078e000b */
[----:B------:R0:W-:Y:S01]  /*4cf0*/  @P2 STG.E.U16 desc[UR36][R4.64+0xf0], R14 ;  /* 0x0000f00e04002986 */ /* 0x0001e2000c101524 */
[----:B------:R-:W-:Y:S05]  /*4d00*/  @!P3 BRA `(.L_x_155) ;  /* 0x000000000004b947 */ /* 0x000fea0003800000 */
[----:B------:R0:W5:Y:S02]  /*4d10*/  LDG.E.LTC128B.U16 R24, desc[UR36][R6.64+0xf2] ;  /* 0x0000f22406187981 */ /* 0x000164000c1e1520 */
.L_x_155:
[----:B------:R-:W-:Y:S05]  /*4d20*/  BSYNC B1 ;  /* 0x0000000000017941 */ /* 0x000fea0003800000 */
.L_x_154:
        /* <DEDUP_REMOVED lines=9> */
.L_x_157:
[----:B------:R-:W-:Y:S05]  /*4dc0*/  BSYNC B1 ;  /* 0x0000000000017941 */ /* 0x000fea0003800000 */
.L_x_156:
[----:B0----5:R-:W-:Y:S01]  /*4dd0*/  HADD2.F32 R4, -RZ, R24.H0_H0 ;  /* 0x20000018ff047230 */ /* 0x021fe20000004100 */
[----:B------:R-:W-:Y:S01]  /*4de0*/  ISETP.GT.AND P1, PT, R3, 0x8, P1 ;  /* 0x000000080300780c */ /* 0x000fe20000f24270 */
[----:B------:R-:W-:Y:S03]  /*4df0*/  BSSY B1, `(.L_x_158) ;  /* 0x000000a000017945 */ /* 0x000fe60003800000 */
[----:B------:R-:W-:Y:S01]  /*4e00*/  FMUL R5, R4, R89 ;  /* 0x0000005904057220 */ /* 0x000fe20000400000 */
[----:B------:R-:W-:-:S03]  /*4e10*/  @P0 IMAD.MOV.U32 R4, RZ, RZ, R12 ;  /* 0x000000ffff040224 */ /* 0x000fc600078e000c */
[----:B------:R-:W-:-:S05]  /*4e20*/  FFMA R5, R86, R88, R5 ;  /* 0x0000005856057223 */ /* 0x000fca0000000005 */
[----:B------:R-:W-:-:S04]  /*4e30*/  F2FP.F16.F32.PACK_AB R5, RZ, R5 ;  /* 0x00000005ff05723e */ /* 0x000fc800000000ff */
[----:B-1-34-:R-:W-:Y:S01]  /*4e40*/  PRMT R6, R5, 0x7610, R6 ;  /* 0x0000761005067816 */ /* 0x01afe20000000006 */
[----:B------:R-:W-:-:S05]  /*4e50*/  @P0 IMAD.MOV.U32 R5, RZ, RZ, R13 ;  /* 0x000000ffff050224 */ /* 0x000fca00078e000d */
[----:B------:R0:W-:Y:S01]  /*4e60*/  @P0 STG.E.U16 desc[UR36][R4.64+0xf0], R6 ;  /* 0x0000f00604000986 */ /* 0x0001e2000c101524 */
[----:B------:R-:W-:Y:S05]  /*4e70*/  @!P1 BRA `(.L_x_159) ;  /* 0x0000000000049947 */ /* 0x000fea0003800000 */
[----:B------:R1:W5:Y:S02]  /*4e80*/  LDG.E.LTC128B.U16 R24, desc[UR36][R8.64+0xf2] ;  /* 0x0000f22408187981 */ /* 0x000364000c1e1520 */
.L_x_159:
[----:B------:R-:W-:Y:S05]  /*4e90*/  BSYNC B1 ;  /* 0x0000000000017941 */ /* 0x000fea0003800000 */
.L_x_158:
[----:B------:R-:W-:Y:S05]  /*4ea0*/  @!P1 BRA `(.L_x_160) ;  /* 0x0000001000d09947 */ /* 0x000fea0003800000 */
[----:B-----5:R-:W-:-:S05]  /*4eb0*/  HADD2.F32 R24, -RZ, R24.H0_H0 ;  /* 0x20000018ff187230 */ /* 0x020fca0000004100 */
[----:B------:R-:W-:-:S04]  /*4ec0*/  FMUL R24, R24, R89 ;  /* 0x0000005918187220 */ /* 0x000fc80000400000 */
[----:B------:R-:W-:-:S05]  /*4ed0*/  FFMA R24, R87, R88, R24 ;  /* 0x0000005857187223 */ /* 0x000fca0000000018 */
[----:B------:R-:W-:-:S05]  /*4ee0*/  F2FP.F16.F32.PACK_AB R24, RZ, R24 ;  /* 0x00000018ff18723e */ /* 0x000fca00000000ff */
[----:B------:R3:W-:Y:S01]  /*4ef0*/  STG.E.U16 desc[UR36][R12.64+0xf2], R24 ;  /* 0x0000f2180c007986 */ /* 0x0007e2000c101524 */
[----:B------:R-:W-:Y:S05]  /*4f00*/  BRA `(.L_x_160) ;  /* 0x0000001000b87947 */ /* 0x000fea0003800000 */
.L_x_35:
[----:B------:R-:W-:Y:S01]  /*4f10*/  ISETP.GT.AND P2, PT, R4, 0x1, PT ;  /* 0x000000010400780c */ /* 0x000fe20003f44270 */
[----:B------:R-:W-:Y:S01]  /*4f20*/  ULDC.64 UR4, c[0x0][0x5c0] ;  /* 0x0001700000047ab9 */ /* 0x000fe20000000a00 */
[-C--:B------:R-:W-:Y:S01]  /*4f30*/  FMUL R24, R24, R88.reuse ;  /* 0x0000005818187220 */ /* 0x080fe20000400000 */
[-C--:B------:R-:W-:Y:S01]  /*4f40*/  FMUL R25, R25, R88.reuse ;  /* 0x0000005819197220 */ /* 0x080fe20000400000 */
[----:B------:R-:W-:Y:S01]  /*4f50*/  ISETP.GT.AND P1, PT, R3, RZ, P2 ;  /* 0x000000ff0300720c */ /* 0x000fe20001724270 */
[-C--:B------:R-:W-:Y:S01]  /*4f60*/  FMUL R26, R26, R88.reuse ;  /* 0x000000581a1a7220 */ /* 0x080fe20000400000 */
[----:B------:R-:W-:Y:S01]  /*4f70*/  LEA R6, P4, R104, UR4, 0x1 ;  /* 0x0000000468067c11 */ /* 0x000fe2000f8808ff */
[----:B------:R-:W-:Y:S01]  /*4f80*/  FMUL R27, R27, R88 ;  /* 0x000000581b1b7220 */ /* 0x000fe20000400000 */
[----:B------:R-:W-:Y:S01]  /*4f90*/  F2FP.F16.F32.PACK_AB R24, RZ, R24 ;  /* 0x00000018ff18723e */ /* 0x000fe200000000ff */
[-C--:B------:R-:W-:Y:S01]  /*4fa0*/  FMUL R28, R28, R88.reuse ;  /* 0x000000581c1c7220 */ /* 0x080fe20000400000 */
[----:B------:R-:W-:Y:S01]  /*4fb0*/  LEA.HI.X R7, R104, UR5, R115, 0x1, P4 ;  /* 0x0000000568077c11 */ /* 0x000fe2000a0f0c73 */
[-C--:B------:R-:W-:Y:S01]  /*4fc0*/  FMUL R29, R29, R88.reuse ;  /* 0x000000581d1d7220 */ /* 0x080fe20000400000 */
[----:B------:R-:W-:Y:S01]  /*4fd0*/  F2FP.F16.F32.PACK_AB R25, RZ, R25 ;  /* 0x00000019ff19723e */ /* 0x000fe200000000ff */
[-C--:B------:R-:W-:Y:S01]  /*4fe0*/  FMUL R30, R30, R88.reuse ;  /* 0x000000581e1e7220 */ /* 0x080fe20000400000 */
[----:B------:R-:W-:Y:S01]  /*4ff0*/  ISETP.GT.AND P2, PT, R3, 0x8, P2 ;  /* 0x000000080300780c */ /* 0x000fe20001744270 */
[----:B------:R-:W-:Y:S01]  /*5000*/  @P3 STG.E.U16 desc[UR36][R6.64], R24 ;  /* 0x0000001806003986 */ /* 0x000fe2000c101524 */
[C---:B------:R-:W-:Y:S01]  /*5010*/  SHF.L.U64.HI R5, R90.reuse, 0x1, R91 ;  /* 0x000000015a057819 */ /* 0x040fe2000001025b */
[----:B------:R-:W-:Y:S01]  /*5020*/  FMUL R31, R31, R88 ;  /* 0x000000581f1f7220 */ /* 0x000fe20000400000 */
[----:B------:R-:W-:Y:S01]  /*5030*/  LEA R8, P3, R90, R6, 0x1 ;  /* 0x000000065a087211 */ /* 0x000fe200078608ff */
[----:B------:R-:W-:Y:S01]  /*5040*/  @P1 STG.E.U16 desc[UR36][R6.64+0x2], R25 ;  /* 0x0000021906001986 */ /* 0x000fe2000c101524 */
[----:B------:R-:W-:Y:S01]  /*5050*/  ISETP.GT.AND P1, PT, R3, 0x8, P0 ;  /* 0x000000080300780c */ /* 0x000fe20000724270 */
[----:B------:R-:W-:Y:S01]  /*5060*/  FMUL R32, R32, R88 ;  /* 0x0000005820207220 */ /* 0x000fe20000400000 */
[----:B------:R-:W-:Y:S01]  /*5070*/  F2FP.F16.F32.PACK_AB R26, RZ, R26 ;  /* 0x0000001aff1a723e */ /* 0x000fe200000000ff */
[----:B------:R-:W-:Y:S01]  /*5080*/  IMAD.X R9, R5, 0x1, R7, P3 ;  /* 0x0000000105097824 */ /* 0x000fe200018e0607 */
[----:B------:R-:W-:Y:S01]  /*5090*/  F2FP.F16.F32.PACK_AB R27, RZ, R27 ;  /* 0x0000001bff1b723e */ /* 0x000fe200000000ff */
[-C--:B------:R-:W-:Y:S01]  /*50a0*/  FMUL R33, R33, R88.reuse ;  /* 0x0000005821217220 */ /* 0x080fe20000400000 */
[----:B------:R-:W-:Y:S01]  /*50b0*/  ISETP.GT.AND P0, PT, R4, 0x8, PT ;  /* 0x000000080400780c */ /* 0x000fe20003f04270 */
[----:B------:R-:W-:Y:S01]  /*50c0*/  FMUL R34, R34, R88 ;  /* 0x0000005822227220 */ /* 0x000fe20000400000 */
[----:B------:R-:W-:Y:S01]  /*50d0*/  F2FP.F16.F32.PACK_AB R28, RZ, R28 ;  /* 0x0000001cff1c723e */ /* 0x000fe200000000ff */
[-C--:B------:R-:W-:Y:S01]  /*50e0*/  FMUL R35, R35, R88.reuse ;  /* 0x0000005823237220 */ /* 0x080fe20000400000 */
[C---:B------:R-:W-:Y:S01]  /*50f0*/  ISETP.GT.AND P4, PT, R3.reuse, RZ, P0 ;  /* 0x000000ff0300720c */ /* 0x040fe20000784270 */
[-C--:B------:R-:W-:Y:S01]  /*5100*/  FMUL R36, R36, R88.reuse ;  /* 0x0000005824247220 */ /* 0x080fe20000400000 */
[----:B------:R-:W-:Y:S01]  /*5110*/  F2FP.F16.F32.PACK_AB R29, RZ, R29 ;  /* 0x0000001dff1d723e */ /* 0x000fe200000000ff */
[----:B------:R-:W-:Y:S01]  /*5120*/  @P1 STG.E.U16 desc[UR36][R8.64], R26 ;  /* 0x0000001a08001986 */ /* 0x000fe2000c101524 */
[----:B------:R-:W-:Y:S01]  /*5130*/  ISETP.GT.AND P1, PT, R3, 0x8, P0 ;  /* 0x000000080300780c */ /* 0x000fe20000724270 */
[----:B------:R-:W-:Y:S01]  /*5140*/  FMUL R37, R37, R88 ;  /* 0x0000005825257220 */ /* 0x000fe20000400000 */
[----:B------:R-:W-:Y:S01]  /*5150*/  F2FP.F16.F32.PACK_AB R30, RZ, R30 ;  /* 0x0000001eff1e723e */ /* 0x000fe200000000ff */
[----:B------:R-:W-:Y:S01]  /*5160*/  @P2 STG.E.U16 desc[UR36][R8.64+0x2], R27 ;  /* 0x0000021b08002986 */ /* 0x000fe2000c101524 */
[----:B------:R-:W-:Y:S01]  /*5170*/  ISETP.GT.AND P2, PT, R4, 0x9, PT ;  /* 0x000000090400780c */ /* 0x000fe20003f44270 */
[-C--:B------:R-:W-:Y:S01]  /*5180*/  FMUL R38, R38, R88.reuse ;  /* 0x0000005826267220 */ /* 0x080fe20000400000 */
[----:B------:R-:W-:Y:S01]  /*5190*/  F2FP.F16.F32.PACK_AB R31, RZ, R31 ;  /* 0x0000001fff1f723e */ /* 0x000fe200000000ff */
[-C--:B------:R-:W-:Y:S01]  /*51a0*/  FMUL R39, R39, R88.reuse ;  /* 0x0000005827277220 */ /* 0x080fe20000400000 */
[C---:B------:R-:W-:Y:S01]  /*51b0*/  ISETP.GT.AND P3, PT, R3.reuse, RZ, P2 ;  /* 0x000000ff0300720c */ /* 0x040fe20001764270 */
[----:B------:R-:W-:Y:S01]  /*51c0*/  @P4 STG.E.U16 desc[UR36][R6.64+0x10], R28 ;  /* 0x0000101c06004986 */ /* 0x000fe2000c101524 */
[----:B------:R-:W-:Y:S01]  /*51d0*/  ISETP.GT.AND P2, PT, R3, 0x8, P2 ;  /* 0x000000080300780c */ /* 0x000fe20001744270 */
[-C--:B------:R-:W-:Y:S01]  /*51e0*/  FMUL R40, R40, R88.reuse ;  /* 0x0000005828287220 */ /* 0x080fe20000400000 */
[----:B------:R-:W-:Y:S01]  /*51f0*/  ISETP.GT.AND P0, PT, R4, 0x10, PT ;  /* 0x000000100400780c */ /* 0x000fe20003f04270 */
[----:B------:R-:W-:Y:S01]  /*5200*/  FMUL R41, R41, R88 ;  /* 0x0000005829297220 */ /* 0x000fe20000400000 */
[----:B------:R-:W-:Y:S01]  /*5210*/  F2FP.F16.F32.PACK_AB R32, RZ, R32 ;  /* 0x00000020ff20723e */ /* 0x000fe200000000ff */
[-C--:B------:R-:W-:Y:S01]  /*5220*/  FMUL R42, R42, R88.reuse ;  /* 0x000000582a2a7220 */ /* 0x080fe20000400000 */
[----:B------:R-:W-:Y:S01]  /*5230*/  ISETP.GT.AND P4, PT, R3, RZ, P0 ;  /* 0x000000ff0300720c */ /* 0x000fe20000784270 */
[-C--:B------:R-:W-:Y:S01]  /*5240*/  FMUL R43, R43, R88.reuse ;  /* 0x000000582b2b7220 */ /* 0x080fe20000400000 */
[----:B------:R-:W-:Y:S01]  /*5250*/  F2FP.F16.F32.PACK_AB R33, RZ, R33 ;  /* 0x00000021ff21723e */ /* 0x000fe200000000ff */
[----:B------:R-:W-:Y:S01]  /*5260*/  FMUL R44, R44, R88 ;  /* 0x000000582c2c7220 */ /* 0x000fe20000400000 */
[----:B------:R-:W-:Y:S01]  /*5270*/  F2FP.F16.F32.PACK_AB R34, RZ, R34 ;  /* 0x00000022ff22723e */ /* 0x000fe200000000ff */
[----:B------:R-:W-:Y:S01]  /*5280*/  @P3 STG.E.U16 desc[UR36][R6.64+0x12], R29 ;  /* 0x0000121d06003986 */ /* 0x000fe2000c101524 */
[----:B------:R-:W-:Y:S01]  /*5290*/  ISETP.GT.AND P3, PT, R4, 0x11, PT ;  /* 0x000000110400780c */ /* 0x000fe20003f64270 */
[-C--:B------:R-:W-:Y:S01]  /*52a0*/  FMUL R45, R45, R88.reuse ;  /* 0x000000582d2d7220 */ /* 0x080fe20000400000 */
[----:B------:R-:W-:Y:S01]  /*52b0*/  F2FP.F16.F32.PACK_AB R35, RZ, R35 ;  /* 0x00000023ff23723e */ /* 0x000fe200000000ff */
[----:B------:R-:W-:Y:S01]  /*52c0*/  @P1 STG.E.U16 desc[UR36][R8.64+0x10], R30 ;  /* 0x0000101e08001986 */ /* 0x000fe2000c101524 */
[C---:B------:R-:W-:Y:S01]  /*52d0*/  ISETP.GT.AND P1, PT, R3.reuse, 0x8, P0 ;  /* 0x000000080300780c */ /* 0x040fe20000724270 */
[-C--:B------:R-:W-:Y:S01]  /*52e0*/  FMUL R46, R46, R88.reuse ;  /* 0x000000582e2e7220 */ /* 0x080fe20000400000 */
[----:B------:R-:W-:Y:S01]  /*52f0*/  ISETP.GT.AND P0, PT, R4, 0x18, PT ;  /* 0x000000180400780c */ /* 0x000fe20003f04270 */
[----:B------:R-:W-:Y:S01]  /*5300*/  @P2 STG.E.U16 desc[UR36][R8.64+0x12], R31 ;  /* 0x0000121f08002986 */ /* 0x000fe2000c101524 */
[----:B------:R-:W-:Y:S01]  /*5310*/  ISETP.GT.AND P2, PT, R3, RZ, P3 ;  /* 0x000000ff0300720c */ /* 0x000fe20001f44270 */
[-C--:B------:R-:W-:Y:S01]  /*5320*/  FMUL R47, R47, R88.reuse ;  /* 0x000000582f2f7220 */ /* 0x080fe20000400000 */
[C---:B------:R-:W-:Y:S01]  /*5330*/  ISETP.GT.AND P3, PT, R3.reuse, 0x8, P3 ;  /* 0x000000080300780c */ /* 0x040fe20001f64270 */
[----:B------:R-:W-:Y:S01]  /*5340*/  @P4 STG.E.U16 desc[UR36][R6.64+0x20], R32 ;  /* 0x0000202006004986 */ /* 0x000fe2000c101524 */
[----:B------:R-:W-:Y:S01]  /*5350*/  ISETP.GT.AND P4, PT, R3, RZ, P0 ;  /* 0x000000ff0300720c */ /* 0x000fe20000784270 */
[----:B------:R-:W-:Y:S01]  /*5360*/  FMUL R48, R48, R88 ;  /* 0x0000005830307220 */ /* 0x000fe20000400000 */
[----:B------:R-:W-:Y:S01]  /*5370*/  F2FP.F16.F32.PACK_AB R36, RZ, R36 ;  /* 0x00000024ff24723e */ /* 0x000fe200000000ff */
[-C--:B------:R-:W-:Y:S01]  /*5380*/  FMUL R49, R49, R88.reuse ;  /* 0x0000005831317220 */ /* 0x080fe20000400000 */
[----:B------:R-:W-:Y:S01]  /*5390*/  F2FP.F16.F32.PACK_AB R37, RZ, R37 ;  /* 0x00000025ff25723e */ /* 0x000fe200000000ff */
[----:B------:R-:W-:Y:S01]  /*53a0*/  FMUL R50, R50, R88 ;  /* 0x0000005832327220 */ /* 0x000fe20000400000 */
[----:B------:R-:W-:Y:S01]  /*53b0*/  F2FP.F16.F32.PACK_AB R38, RZ, R38 ;  /* 0x00000026ff26723e */ /* 0x000fe200000000ff */
[----:B------:R-:W-:Y:S01]  /*53c0*/  FMUL R51, R51, R88 ;  /* 0x0000005833337220 */ /* 0x000fe20000400000 */
[----:B------:R-:W-:Y:S01]  /*53d0*/  F2FP.F16.F32.PACK_AB R39, RZ, R39 ;  /* 0x00000027ff27723e */ /* 0x000fe200000000ff */
[----:B------:R-:W-:Y:S01]  /*53e0*/  @P2 STG.E.U16 desc[UR36][R6.64+0x22], R33 ;  /* 0x0000222106002986 */ /* 0x000fe2000c101524 */
[----:B------:R-:W-:Y:S01]  /*53f0*/  F2FP.F16.F32.PACK_AB R40, RZ, R40 ;  /* 0x00000028ff28723e */ /* 0x000fe200000000ff */
[-C--:B------:R-:W-:Y:S01]  /*5400*/  FMUL R52, R52, R88.reuse ;  /* 0x0000005834347220 */ /* 0x080fe20000400000 */
[----:B------:R-:W-:Y:S01]  /*5410*/  F2FP.F16.F32.PACK_AB R41, RZ, R41 ;  /* 0x00000029ff29723e */ /* 0x000fe200000000ff */
[----:B------:R-:W-:Y:S01]  /*5420*/  @P1 STG.E.U16 desc[UR36][R8.64+0x20], R34 ;  /* 0x0000202208001986 */ /* 0x000fe2000c101524 */
[----:B------:R-:W-:Y:S01]  /*5430*/  ISETP.GT.AND P1, PT, R3, 0x8, P0 ;  /* 0x000000080300780c */ /* 0x000fe20000724270 */
[-C--:B------:R-:W-:Y:S01]  /*5440*/  FMUL R53, R53, R88.reuse ;  /* 0x0000005835357220 */ /* 0x080fe20000400000 */
[C---:B------:R-:W-:Y:S01]  /*5450*/  ISETP.GT.AND P0, PT, R4.reuse, 0x20, PT ;  /* 0x000000200400780c */ /* 0x040fe20003f04270 */
[----:B------:R-:W-:Y:S01]  /*5460*/  @P3 STG.E.U16 desc[UR36][R8.64+0x22], R35 ;  /* 0x0000222308003986 */ /* 0x000fe2000c101524 */
[----:B------:R-:W-:Y:S01]  /*5470*/  ISETP.GT.AND P3, PT, R4, 0x19, PT ;  /* 0x000000190400780c */ /* 0x000fe20003f64270 */
[----:B------:R-:W-:Y:S01]  /*5480*/  FMUL R54, R54, R88 ;  /* 0x0000005836367220 */ /* 0x000fe20000400000 */
[----:B------:R-:W-:Y:S01]  /*5490*/  F2FP.F16.F32.PACK_AB R42, RZ, R42 ;  /* 0x0000002aff2a723e */ /* 0x000fe200000000ff */
[----:B------:R-:W-:Y:S01]  /*54a0*/  @P4 STG.E.U16 desc[UR36][R6.64+0x30], R36 ;  /* 0x0000302406004986 */ /* 0x000fe2000c101524 */
[----:B------:R-:W-:Y:S01]  /*54b0*/  ISETP.GT.AND P2, PT, R3, RZ, P3 ;  /* 0x000000ff0300720c */ /* 0x000fe20001f44270 */
[-C--:B------:R-:W-:Y:S01]  /*54c0*/  FMUL R55, R55, R88.reuse ;  /* 0x0000005837377220 */ /* 0x080fe20000400000 */
[C---:B------:R-:W-:Y:S01]  /*54d0*/  ISETP.GT.AND P3, PT, R3.reuse, 0x8, P3 ;  /* 0x000000080300780c */ /* 0x040fe20001f64270 */
[-C--:B------:R-:W-:Y:S01]  /*54e0*/  FMUL R56, R56, R88.reuse ;  /* 0x0000005838387220 */ /* 0x080fe20000400000 */
[----:B------:R-:W-:Y:S01]  /*54f0*/  ISETP.GT.AND P4, PT, R3, RZ, P0 ;  /* 0x000000ff0300720c */ /* 0x000fe20000784270 */
[-C--:B------:R-:W-:Y:S01]  /*5500*/  FMUL R57, R57, R88.reuse ;  /* 0x0000005839397220 */ /* 0x080fe20000400000 */
[----:B------:R-:W-:Y:S01]  /*5510*/  F2FP.F16.F32.PACK_AB R43, RZ, R43 ;  /* 0x0000002bff2b723e */ /* 0x000fe200000000ff */
[----:B------:R-:W-:Y:S01]  /*5520*/  FMUL R58, R58, R88 ;  /* 0x000000583a3a7220 */ /* 0x000fe20000400000 */
[----:B------:R-:W-:Y:S01]  /*5530*/  F2FP.F16.F32.PACK_AB R44, RZ, R44 ;  /* 0x0000002cff2c723e */ /* 0x000fe200000000ff */
[-C--:B------:R-:W-:Y:S01]  /*5540*/  FMUL R59, R59, R88.reuse ;  /* 0x000000583b3b7220 */ /* 0x080fe20000400000 */
[----:B------:R-:W-:Y:S01]  /*5550*/  F2FP.F16.F32.PACK_AB R45, RZ, R45 ;  /* 0x0000002dff2d723e */ /* 0x000fe200000000ff */
[----:B------:R-:W-:Y:S01]  /*5560*/  FMUL R60, R60, R88 ;  /* 0x000000583c3c7220 */ /* 0x000fe20000400000 */
[----:B------:R-:W-:Y:S01]  /*5570*/  F2FP.F16.F32.PACK_AB R46, RZ, R46 ;  /* 0x0000002eff2e723e */ /* 0x000fe200000000ff */
[----:B------:R-:W-:Y:S01]  /*5580*/  @P2 STG.E.U16 desc[UR36][R6.64+0x32], R37 ;  /* 0x0000322506002986 */ /* 0x000fe2000c101524 */
[----:B------:R-:W-:Y:S01]  /*5590*/  F2FP.F16.F32.PACK_AB R47, RZ, R47 ;  /* 0x0000002fff2f723e */ /* 0x000fe200000000ff */
[----:B------:R-:W-:Y:S01]  /*55a0*/  FMUL R61, R61, R88 ;  /* 0x000000583d3d7220 */ /* 0x000fe20000400000 */
[----:B------:R-:W-:Y:S01]  /*55b0*/  F2FP.F16.F32.PACK_AB R48, RZ, R48 ;  /* 0x00000030ff30723e */ /* 0x000fe200000000ff */
[----:B------:R-:W-:Y:S01]  /*55c0*/  @P1 STG.E.U16 desc[UR36][R8.64+0x30], R38 ;  /* 0x0000302608001986 */ /* 0x000fe2000c101524 */
[----:B------:R-:W-:Y:S01]  /*55d0*/  ISETP.GT.AND P1, PT, R3, 0x8, P0 ;  /* 0x000000080300780c */ /* 0x000fe20000724270 */
[-C--:B------:R-:W-:Y:S01]  /*55e0*/  FMUL R62, R62, R88.reuse ;  /* 0x000000583e3e7220 */ /* 0x080fe20000400000 */
[C---:B------:R-:W-:Y:S01]  /*55f0*/  ISETP.GT.AND P0, PT, R4.reuse, 0x28, PT ;  /* 0x000000280400780c */ /* 0x040fe20003f04270 */
[----:B------:R-:W-:Y:S01]  /*5600*/  @P3 STG.E.U16 desc[UR36][R8.64+0x32], R39 ;  /* 0x0000322708003986 */ /* 0x000fe2000c101524 */
[----:B------:R-:W-:Y:S01]  /*5610*/  ISETP.GT.AND P3, PT, R4, 0x21, PT ;  /* 0x000000210400780c */ /* 0x000fe20003f64270 */
[-C--:B------:R-:W-:Y:S01]  /*5620*/  FMUL R63, R63, R88.reuse ;  /* 0x000000583f3f7220 */ /* 0x080fe20000400000 */
[----:B------:R-:W-:Y:S01]  /*5630*/  F2FP.F16.F32.PACK_AB R49, RZ, R49 ;  /* 0x00000031ff31723e */ /* 0x000fe200000000ff */
[----:B------:R-:W-:Y:S01]  /*5640*/  @P4 STG.E.U16 desc[UR36][R6.64+0x40], R40 ;  /* 0x0000402806004986 */ /* 0x000fe2000c101524 */
[C---:B------:R-:W-:Y:S01]  /*5650*/  ISETP.GT.AND P2, PT, R3.reuse, RZ, P3 ;  /* 0x000000ff0300720c */ /* 0x040fe20001f44270 */
[-C--:B------:R-:W-:Y:S01]  /*5660*/  FMUL R64, R64, R88.reuse ;  /* 0x0000005840407220 */ /* 0x080fe20000400000 */
[----:B------:R-:W-:Y:S01]  /*5670*/  ISETP.GT.AND P3, PT, R3, 0x8, P3 ;  /* 0x000000080300780c */ /* 0x000fe20001f64270 */
[-C--:B------:R-:W-:Y:S01]  /*5680*/  FMUL R65, R65, R88.reuse ;  /* 0x0000005841417220 */ /* 0x080fe20000400000 */
        /* <DEDUP_REMOVED lines=62> */
[----:B------:R-:W-:-:S02]  /*5a70*/  F2FP.F16.F32.PACK_AB R68, RZ, R68 ;  /* 0x00000044ff44723e */ /* 0x000fc400000000ff */
[----:B------:R-:W-:Y:S01]  /*5a80*/  F2FP.F16.F32.PACK_AB R69, RZ, R69 ;  /* 0x00000045ff45723e */ /* 0x000fe200000000ff */
[----:B------:R-:W-:Y:S01]  /*5a90*/  @P1 STG.E.U16 desc[UR36][R8.64+0x60], R50 ;  /* 0x0000603208001986 */ /* 0x000fe2000c101524 */
[C---:B------:R-:W-:Y:S02]  /*5aa0*/  ISETP.GT.AND P1, PT, R3.reuse, 0x8, P0 ;  /* 0x000000080300780c */ /* 0x040fe40000724270 */
[C---:B------:R-:W-:Y:S01]  /*5ab0*/  ISETP.GT.AND P0, PT, R4.reuse, 0x40, PT ;  /* 0x000000400400780c */ /* 0x040fe20003f04270 */
[----:B------:R-:W-:Y:S01]  /*5ac0*/  @P3 STG.E.U16 desc[UR36][R8.64+0x62], R51 ;  /* 0x0000623308003986 */ /* 0x000fe2000c101524 */
[----:B------:R-:W-:Y:S02]  /*5ad0*/  ISETP.GT.AND P3, PT, R4, 0x39, PT ;  /* 0x000000390400780c */ /* 0x000fe40003f64270 */
[----:B------:R-:W-:Y:S01]  /*5ae0*/  F2FP.F16.F32.PACK_AB R70, RZ, R70 ;  /* 0x00000046ff46723e */ /* 0x000fe200000000ff */
[----:B------:R-:W-:Y:S01]  /*5af0*/  @P4 STG.E.U16 desc[UR36][R6.64+0x70], R52 ;  /* 0x0000703406004986 */ /* 0x000fe2000c101524 */
[----:B------:R-:W-:-:S02]  /*5b00*/  ISETP.GT.AND P2, PT, R3, RZ, P3 ;  /* 0x000000ff0300720c */ /* 0x000fc40001f44270 */
[C---:B------:R-:W-:Y:S02]  /*5b10*/  ISETP.GT.AND P3, PT, R3.reuse, 0x8, P3 ;  /* 0x000000080300780c */ /* 0x040fe40001f64270 */
[----:B------:R-:W-:Y:S02]  /*5b20*/  ISETP.GT.AND P4, PT, R3, RZ, P0 ;  /* 0x000000ff0300720c */ /* 0x000fe40000784270 */
[----:B------:R-:W-:Y:S02]  /*5b30*/  F2FP.F16.F32.PACK_AB R71, RZ, R71 ;  /* 0x00000047ff47723e */ /* 0x000fe400000000ff */
[----:B------:R-:W-:Y:S02]  /*5b40*/  F2FP.F16.F32.PACK_AB R72, RZ, R72 ;  /* 0x00000048ff48723e */ /* 0x000fe400000000ff */
[----:B------:R-:W-:Y:S02]  /*5b50*/  F2FP.F16.F32.PACK_AB R73, RZ, R73 ;  /* 0x00000049ff49723e */ /* 0x000fe400000000ff */
        /* <DEDUP_REMOVED lines=33> */
[----:B------:R-:W-:-:S03]  /*5d70*/  F2FP.F16.F32.PACK_AB R87, RZ, R87 ;  /* 0x00000057ff57723e */ /* 0x000fc600000000ff */
[----:B------:R-:W-:Y:S04]  /*5d80*/  @P2 STG.E.U16 desc[UR36][R6.64+0x92], R61 ;  /* 0x0000923d06002986 */ /* 0x000fe8000c101524 */
[----:B------:R-:W-:Y:S01]  /*5d90*/  @P1 STG.E.U16 desc[UR36][R8.64+0x90], R62 ;  /* 0x0000903e08001986 */ /* 0x000fe2000c101524 */
[----:B------:R-:W-:Y:S02]  /*5da0*/  ISETP.GT.AND P1, PT, R3, 0x8, P0 ;  /* 0x000000080300780c */ /* 0x000fe40000724270 */
[C---:B------:R-:W-:Y:S01]  /*5db0*/  ISETP.GT.AND P0, PT, R4.reuse, 0x58, PT ;  /* 0x000000580400780c */ /* 0x040fe20003f04270 */
[----:B------:R-:W-:Y:S01]  /*5dc0*/  @P3 STG.E.U16 desc[UR36][R8.64+0x92], R63 ;  /* 0x0000923f08003986 */ /* 0x000fe2000c101524 */
[----:B------:R-:W-:-:S03]  /*5dd0*/  ISETP.GT.AND P3, PT, R4, 0x51, PT ;  /* 0x000000510400780c */ /* 0x000fc60003f64270 */
[----:B------:R-:W-:Y:S01]  /*5de0*/  @P4 STG.E.U16 desc[UR36][R6.64+0xa0], R64 ;  /* 0x0000a04006004986 */ /* 0x000fe2000c101524 */
[C---:B------:R-:W-:Y:S02]  /*5df0*/  ISETP.GT.AND P2, PT, R3.reuse, RZ, P3 ;  /* 0x000000ff0300720c */ /* 0x040fe40001f44270 */
[C---:B------:R-:W-:Y:S02]  /*5e00*/  ISETP.GT.AND P3, PT, R3.reuse, 0x8, P3 ;  /* 0x000000080300780c */ /* 0x040fe40001f64270 */
[----:B------:R-:W-:-:S09]  /*5e10*/  ISETP.GT.AND P4, PT, R3, RZ, P0 ;  /* 0x000000ff0300720c */ /* 0x000fd20000784270 */
        /* <DEDUP_REMOVED lines=9> */
[C---:B------:R-:W-:Y:S02]  /*5eb0*/  ISETP.GT.AND P3, PT, R3.reuse, RZ, P0 ;  /* 0x000000ff0300720c */ /* 0x040fe40000764270 */
[----:B------:R-:W-:-:S07]  /*5ec0*/  ISETP.GT.AND P0, PT, R3, 0x8, P0 ;  /* 0x000000080300780c */ /* 0x000fce0000704270 */
[----:B------:R-:W-:Y:S04]  /*5ed0*/  @P2 STG.E.U16 desc[UR36][R6.64+0xb2], R69 ;  /* 0x0000b24506002986 */ /* 0x000fe8000c101524 */
[----:B------:R-:W-:Y:S01]  /*5ee0*/  @P1 STG.E.U16 desc[UR36][R8.64+0xb0], R70 ;  /* 0x0000b04608001986 */ /* 0x000fe2000c101524 */
[----:B------:R-:W-:-:S03]  /*5ef0*/  ISETP.GT.AND P1, PT, R4, 0x68, PT ;  /* 0x000000680400780c */ /* 0x000fc60003f24270 */
        /* <DEDUP_REMOVED lines=11> */
[C---:B------:R-:W-:Y:S02]  /*5fb0*/  ISETP.GT.AND P2, PT, R3.reuse, RZ, P0 ;  /* 0x000000ff0300720c */ /* 0x040fe40000744270 */
[----:B------:R-:W-:Y:S01]  /*5fc0*/  ISETP.GT.AND P0, PT, R3, 0x8, P0 ;  /* 0x000000080300780c */ /* 0x000fe20000704270 */
[----:B------:R-:W-:Y:S01]  /*5fd0*/  @P3 STG.E.U16 desc[UR36][R6.64+0xd0], R76 ;  /* 0x0000d04c06003986 */ /* 0x000fe2000c101524 */
[----:B------:R-:W-:-:S04]  /*5fe0*/  ISETP.GT.AND P3, PT, R4, 0x70, PT ;  /* 0x000000700400780c */ /* 0x000fc80003f64270 */
[C---:B------:R-:W-:Y:S02]  /*5ff0*/  ISETP.GT.AND P4, PT, R3.reuse, RZ, P3 ;  /* 0x000000ff0300720c */ /* 0x040fe40001f84270 */
[----:B------:R-:W-:-:S03]  /*6000*/  ISETP.GT.AND P3, PT, R3, 0x8, P3 ;  /* 0x000000080300780c */ /* 0x000fc60001f64270 */
[----:B------:R-:W-:Y:S01]  /*6010*/  @P2 STG.E.U16 desc[UR36][R6.64+0xd2], R77 ;  /* 0x0000d24d06002986 */ /* 0x000fe2000c101524 */
[----:B------:R-:W-:-:S03]  /*6020*/  ISETP.GT.AND P2, PT, R4, 0x79, PT ;  /* 0x000000790400780c */ /* 0x000fc60003f44270 */
[----:B------:R-:W-:Y:S01]  /*6030*/  @P1 STG.E.U16 desc[UR36][R8.64+0xd0], R78 ;  /* 0x0000d04e08001986 */ /* 0x000fe2000c101524 */
[----:B------:R-:W-:-:S03]  /*6040*/  ISETP.GT.AND P1, PT, R4, 0x78, PT ;  /* 0x000000780400780c */ /* 0x000fc60003f24270 */
[----:B------:R-:W-:Y:S01]  /*6050*/  @P0 STG.E.U16 desc[UR36][R8.64+0xd2], R79 ;  /* 0x0000d24f08000986 */ /* 0x000fe2000c101524 */
[----:B------:R-:W-:-:S03]  /*6060*/  ISETP.GT.AND P0, PT, R4, 0x71, PT ;  /* 0x000000710400780c */ /* 0x000fc60003f04270 */
[----:B------:R-:W-:Y:S01]  /*6070*/  @P4 STG.E.U16 desc[UR36][R6.64+0xe0], R80 ;  /* 0x0000e05006004986 */ /* 0x000fe2000c101524 */
[C---:B------:R-:W-:Y:S02]  /*6080*/  ISETP.GT.AND P4, PT, R3.reuse, RZ, P0 ;  /* 0x000000ff0300720c */ /* 0x040fe40000784270 */
[----:B------:R-:W-:-:S11]  /*6090*/  ISETP.GT.AND P0, PT, R3, 0x8, P0 ;  /* 0x000000080300780c */ /* 0x000fd60000704270 */
[----:B------:R-:W-:Y:S02]  /*60a0*/  @P4 IMAD.MOV.U32 R4, RZ, RZ, R6 ;  /* 0x000000ffff044224 */ /* 0x000fe400078e0006 */
[----:B------:R-:W-:-:S05]  /*60b0*/  @P4 IMAD.MOV.U32 R5, RZ, RZ, R7 ;  /* 0x000000ffff054224 */ /* 0x000fca00078e0007 */
[----:B------:R0:W-:Y:S01]  /*60c0*/  @P4 STG.E.U16 desc[UR36][R4.64+0xe2], R81 ;  /* 0x0000e25104004986 */ /* 0x0001e2000c101524 */
[C---:B------:R-:W-:Y:S02]  /*60d0*/  ISETP.GT.AND P4, PT, R3.reuse, RZ, P2 ;  /* 0x000000ff0300720c */ /* 0x040fe40001784270 */
[----:B------:R-:W-:Y:S01]  /*60e0*/  ISETP.GT.AND P2, PT, R3, 0x8, P2 ;  /* 0x000000080300780c */ /* 0x000fe20001744270 */
[----:B0-----:R-:W-:Y:S02]  /*60f0*/  @P3 IMAD.MOV.U32 R4, RZ, RZ, R8 ;  /* 0x000000ffff043224 */ /* 0x001fe400078e0008 */
[----:B------:R-:W-:-:S05]  /*6100*/  @P3 IMAD.MOV.U32 R5, RZ, RZ, R9 ;  /* 0x000000ffff053224 */ /* 0x000fca00078e0009 */
[----:B------:R0:W-:Y:S01]  /*6110*/  @P3 STG.E.U16 desc[UR36][R4.64+0xe0], R82 ;  /* 0x0000e05204003986 */ /* 0x0001e2000c101524 */
[C---:B------:R-:W-:Y:S02]  /*6120*/  ISETP.GT.AND P3, PT, R3.reuse, RZ, P1 ;  /* 0x000000ff0300720c */ /* 0x040fe40000f64270 */
[----:B------:R-:W-:Y:S01]  /*6130*/  ISETP.GT.AND P1, PT, R3, 0x8, P1 ;  /* 0x000000080300780c */ /* 0x000fe20000f24270 */
[----:B0-----:R-:W-:Y:S02]  /*6140*/  @P0 IMAD.MOV.U32 R4, RZ, RZ, R8 ;  /* 0x000000ffff040224 */ /* 0x001fe400078e0008 */
[----:B------:R-:W-:-:S05]  /*6150*/  @P0 IMAD.MOV.U32 R5, RZ, RZ, R9 ;  /* 0x000000ffff050224 */ /* 0x000fca00078e0009 */
[----:B------:R0:W-:Y:S03]  /*6160*/  @P0 STG.E.U16 desc[UR36][R4.64+0xe2], R83 ;  /* 0x0000e25304000986 */ /* 0x0001e6000c101524 */
[----:B0-----:R-:W-:Y:S02]  /*6170*/  @P3 IMAD.MOV.U32 R4, RZ, RZ, R6 ;  /* 0x000000ffff043224 */ /* 0x001fe400078e0006 */
[----:B------:R-:W-:-:S05]  /*6180*/  @P3 IMAD.MOV.U32 R5, RZ, RZ, R7 ;  /* 0x000000ffff053224 */ /* 0x000fca00078e0007 */
[----:B------:R0:W-:Y:S04]  /*6190*/  @P3 STG.E.U16 desc[UR36][R4.64+0xf0], R84 ;  /* 0x0000f05404003986 */ /* 0x0001e8000c101524 */
[----:B------:R4:W-:Y:S01]  /*61a0*/  @P4 STG.E.U16 desc[UR36][R6.64+0xf2], R85 ;  /* 0x0000f25506004986 */ /* 0x0009e2000c101524 */
[----:B0-----:R-:W-:Y:S02]  /*61b0*/  @P1 IMAD.MOV.U32 R4, RZ, RZ, R8 ;  /* 0x000000ffff041224 */ /* 0x001fe400078e0008 */
[----:B------:R-:W-:-:S05]  /*61c0*/  @P1 IMAD.MOV.U32 R5, RZ, RZ, R9 ;  /* 0x000000ffff051224 */ /* 0x000fca00078e0009 */
[----:B------:R4:W-:Y:S04]  /*61d0*/  @P1 STG.E.U16 desc[UR36][R4.64+0xf0], R86 ;  /* 0x0000f05604001986 */ /* 0x0009e8000c101524 */
[----:B------:R4:W-:Y:S02]  /*61e0*/  @P2 STG.E.U16 desc[UR36][R8.64+0xf2], R87 ;  /* 0x0000f25708002986 */ /* 0x0009e4000c101524 */
.L_x_160:
[----:B------:R-:W-:Y:S05]  /*61f0*/  BSYNC B0 ;  /* 0x0000000000007941 */ /* 0x000fea0003800000 */
.L_x_34:
[----:B------:R-:W-:Y:S01]  /*6200*/  IADD3 R16, P0, R16, UR38, RZ ;  /* 0x0000002610107c10 */ /* 0x000fe2000ff1e0ff */
[----:B------:R-:W-:Y:S01]  /*6210*/  ULDC.64 UR4, c[0x0][0x650] ;  /* 0x0001940000047ab9 */ /* 0x000fe20000000a00 */
[----:B------:R-:W-:Y:S01]  /*6220*/  PRMT R3, RZ, 0x7610, R3 ;  /* 0x00007610ff037816 */ /* 0x000fe20000000003 */
[----:B------:R-:W-:Y:S01]  /*6230*/  IMAD.MOV.U32 R100, RZ, RZ, -0x1 ;  /* 0xffffffffff647424 */ /* 0x000fe200078e00ff */
[----:B------:R-:W-:Y:S01]  /*6240*/  IADD3.X R17, R17, UR41, RZ, P0, !PT ;  /* 0x0000002911117c10 */ /* 0x000fe200087fe4ff */
[----:B------:R-:W-:Y:S01]  /*6250*/  IMAD.MOV.U32 R99, RZ, RZ, -0x1 ;  /* 0xffffffffff637424 */ /* 0x000fe200078e00ff */
[----:B------:R-:W-:-:S04]  /*6260*/  ISETP.GE.U32.AND P0, PT, R16, UR4, PT ;  /* 0x0000000410007c0c */ /* 0x000fc8000bf06070 */
[----:B------:R-:W-:-:S13]  /*6270*/  ISETP.GE.U32.AND.EX P0, PT, R17, UR5, PT, P0 ;  /* 0x0000000511007c0c */ /* 0x000fda000bf06100 */
[----:B------:R-:W-:Y:S05]  /*6280*/  @P0 BRA `(.L_x_161) ;  /* 0x00000004004c0947 */ /* 0x000fea0003800000 */
[----:B------:R-:W0:Y:S01]  /*6290*/  LDC.64 R10, c[0x0][0x628] ;  /* 0x00018a00ff0a7b82 */ /* 0x000e220000000a00 */
[----:B---3--:R-:W3:Y:S01]  /*62a0*/  S2R R12, SR_CTAID.X ;  /* 0x00000000000c7919 */ /* 0x008ee20000002500 */
[----:B-12-4-:R-:W-:Y:S02]  /*62b0*/  IMAD.MOV.U32 R8, RZ, RZ, R16 ;  /* 0x000000ffff087224 */ /* 0x016fe400078e0010 */
[----:B------:R-:W-:Y:S01]  /*62c0*/  IMAD.MOV.U32 R9, RZ, RZ, R17 ;  /* 0x000000ffff097224 */ /* 0x000fe200078e0011 */
[----:B------:R-:W1:Y:S03]  /*62d0*/  S2R R20, SR_CTAID.Y ;  /* 0x0000000000147919 */ /* 0x000e660000002600 */
[----:B------:R-:W2:Y:S08]  /*62e0*/  LDC R0, c[0x0][0x630] ;  /* 0x00018c00ff007b82 */ /* 0x000eb00000000800 */
[----:B------:R-:W4:Y:S01]  /*62f0*/  LDC.64 R14, c[0x0][0x620] ;  /* 0x00018800ff0e7b82 */ /* 0x000f220000000a00 */
[----:B0-----:R-:W-:-:S04]  /*6300*/  ISETP.NE.U32.AND P0, PT, R10, RZ, PT ;  /* 0x000000ff0a00720c */ /* 0x001fc80003f05070 */
[----:B------:R-:W-:-:S13]  /*6310*/  ISETP.NE.AND.EX P0, PT, R11, RZ, PT, P0 ;  /* 0x000000ff0b00720c */ /* 0x000fda0003f05300 */
[----:B-1234-:R-:W-:Y:S05]  /*6320*/  @!P0 BRA `(.L_x_162) ;  /* 0x0000000000288947 */ /* 0x01efea0003800000 */
        /* <DEDUP_REMOVED lines=10> */
.L_x_162:
[-CC-:B------:R-:W-:Y:S01]  /*63d0*/  SHF.R.U64 R99, R8, R0.reuse, R9.reuse ;  /* 0x0000000008637219 */ /* 0x180fe20000001209 */
[----:B------:R-:W0:Y:S01]  /*63e0*/  LDC.64 R26, c[0x0][0x640] ;  /* 0x00019000ff1a7b82 */ /* 0x000e220000000a00 */
[----:B------:R-:W-:Y:S01]  /*63f0*/  SHF.R.U32.HI R0, RZ, R0, R9 ;  /* 0x00000000ff007219 */ /* 0x000fe20000011609 */
[----:B------:R-:W-:Y:S01]  /*6400*/  ULDC UR4, c[0x0][0x150] ;  /* 0x0000540000047ab9 */ /* 0x000fe20000000800 */
[----:B------:R-:W-:Y:S02]  /*6410*/  IADD3 R3, P0, RZ, -R99, RZ ;  /* 0x80000063ff037210 */ /* 0x000fe40007f1e0ff */
[----:B------:R-:W-:-:S03]  /*6420*/  I2FP.F32.U32 R7, R12 ;  /* 0x0000000c00077245 */ /* 0x000fc60000201000 */
[----:B------:R-:W1:Y:S01]  /*6430*/  LDC R6, c[0x0][0x618] ;  /* 0x00018600ff067b82 */ /* 0x000e620000000800 */
[----:B------:R-:W-:Y:S02]  /*6440*/  IMAD.X R5, RZ, RZ, ~R0, P0 ;  /* 0x000000ffff057224 */ /* 0x000fe400000e0e00 */
[----:B------:R-:W-:Y:S01]  /*6450*/  FMUL R7, R7, UR4 ;  /* 0x0000000407077c20 */ /* 0x000fe20008400000 */
[----:B------:R-:W-:Y:S01]  /*6460*/  ULDC UR4, c[0x0][0x154] ;  /* 0x0000550000047ab9 */ /* 0x000fe20000000800 */
[-C--:B------:R-:W-:Y:S02]  /*6470*/  IMAD R0, R5, R14.reuse, RZ ;  /* 0x0000000e05007224 */ /* 0x080fe400078e02ff */
[C---:B------:R-:W-:Y:S01]  /*6480*/  IMAD.WIDE.U32 R4, R3.reuse, R14, R16 ;  /* 0x0000000e03047225 */ /* 0x040fe200078e0010 */
[----:B------:R-:W2:Y:S01]  /*6490*/  LDC R11, c[0x0][0x608] ;  /* 0x00018200ff0b7b82 */ /* 0x000ea20000000800 */
[----:B------:R-:W3:Y:S02]  /*64a0*/  F2I.U32.TRUNC.NTZ R7, R7 ;  /* 0x0000000700077305 */ /* 0x000ee4000020f000 */
[----:B------:R-:W-:-:S04]  /*64b0*/  IMAD R3, R3, R15, R0 ;  /* 0x0000000f03037224 */ /* 0x000fc800078e0200 */
[----:B------:R-:W-:Y:S01]  /*64c0*/  IMAD.IADD R3, R5, 0x1, R3 ;  /* 0x0000000105037824 */ /* 0x000fe200078e0203 */
[----:B------:R-:W4:Y:S01]  /*64d0*/  LDC R8, c[0x0][0x658] ;  /* 0x00019600ff087b82 */ /* 0x000f220000000800 */
[----:B------:R-:W-:Y:S02]  /*64e0*/  I2FP.F32.U32 R5, R20 ;  /* 0x0000001400057245 */ /* 0x000fe40000201000 */
[----:B0-----:R-:W-:-:S04]  /*64f0*/  ISETP.NE.U32.AND P0, PT, R26, RZ, PT ;  /* 0x000000ff1a00720c */ /* 0x001fc80003f05070 */
[----:B------:R-:W-:Y:S01]  /*6500*/  ISETP.NE.AND.EX P0, PT, R27, RZ, PT, P0 ;  /* 0x000000ff1b00720c */ /* 0x000fe20003f05300 */
[----:B------:R-:W0:Y:S01]  /*6510*/  LDC R9, c[0x0][0x144] ;  /* 0x00005100ff097b82 */ /* 0x000e220000000800 */
[-C--:B-1----:R-:W-:Y:S01]  /*6520*/  SHF.R.U64 R13, R4, R6.reuse, R3 ;  /* 0x00000006040d7219 */ /* 0x082fe20000001203 */
[----:B---3--:R-:W-:Y:S01]  /*6530*/  IMAD.MOV R7, RZ, RZ, -R7 ;  /* 0x000000ffff077224 */ /* 0x008fe200078e0a07 */
[----:B------:R-:W-:Y:S01]  /*6540*/  SHF.R.U32.HI R0, RZ, R6, R3 ;  /* 0x00000006ff007219 */ /* 0x000fe20000011603 */
[----:B------:R-:W-:-:S04]  /*6550*/  FMUL R6, R5, UR4 ;  /* 0x0000000405067c20 */ /* 0x000fc80008400000 */
[----:B------:R-:W1:Y:S01]  /*6560*/  LDC R21, c[0x0][0x148] ;  /* 0x00005200ff157b82 */ /* 0x000e620000000800 */
[----:B------:R3:W0:Y:S01]  /*6570*/  F2I.U32.TRUNC.NTZ R14, R6 ;  /* 0x00000006000e7305 */ /* 0x000622000020f000 */
[-CC-:B--2---:R-:W-:Y:S02]  /*6580*/  SHF.R.U64 R10, R13, R11.reuse, R0.reuse ;  /* 0x0000000b0d0a7219 */ /* 0x184fe40000001200 */
[----:B------:R-:W-:-:S04]  /*6590*/  SHF.R.U32.HI R3, RZ, R11, R0 ;  /* 0x0000000bff037219 */ /* 0x000fc80000011600 */
[----:B-----5:R-:W2:Y:S01]  /*65a0*/  LDC R24, c[0x0][0x648] ;  /* 0x00019200ff187b82 */ /* 0x020ea20000000800 */
[-CC-:B----4-:R-:W-:Y:S02]  /*65b0*/  SHF.R.U64 R15, R10, R8.reuse, R3.reuse ;  /* 0x000000080a0f7219 */ /* 0x190fe40000001203 */
[----:B------:R-:W-:-:S03]  /*65c0*/  SHF.R.U32.HI R5, RZ, R8, R3 ;  /* 0x00000008ff057219 */ /* 0x000fc60000011603 */
[----:B------:R-:W-:Y:S02]  /*65d0*/  IMAD.MOV.U32 R4, RZ, RZ, R15 ;  /* 0x000000ffff047224 */ /* 0x000fe400078e000f */
[----:B------:R-:W4:Y:S01]  /*65e0*/  LDC R28, c[0x0][0x638] ;  /* 0x00018e00ff1c7b82 */ /* 0x000f220000000800 */
[----:B0-----:R-:W-:-:S07]  /*65f0*/  IMAD R25, R9, R7, R12 ;  /* 0x0000000709197224 */ /* 0x001fce00078e020c */
[----:B------:R-:W0:Y:S08]  /*6600*/  LDC R29, c[0x0][0x610] ;  /* 0x00018400ff1d7b82 */ /* 0x000e300000000800 */
[----:B------:R-:W0:Y:S01]  /*6610*/  LDC R30, c[0x0][0x600] ;  /* 0x00018000ff1e7b82 */ /* 0x000e220000000800 */
[----:B-1-3--:R-:W-:Y:S05]  /*6620*/  @!P0 BRA `(.L_x_163) ;  /* 0x0000000000288947 */ /* 0x00afea0003800000 */
[----:B------:R-:W1:Y:S02]  /*6630*/  LDC R0, c[0x0][0x64c] ;  /* 0x00019300ff007b82 */ /* 0x000e640000000800 */
[----:B-1----:R-:W-:-:S05]  /*6640*/  IADD3 R3, P0, R15, R0, RZ ;  /* 0x000000000f037210 */ /* 0x002fca0007f1e0ff */
        /* <DEDUP_REMOVED lines=8> */
.L_x_163:
[----:B------:R-:W-:Y:S01]  /*66d0*/  ISETP.NE.AND P0, PT, R2, 0x1, PT ;  /* 0x000000010200780c */ /* 0x000fe20003f05270 */
[----:B------:R-:W-:Y:S01]  /*66e0*/  IMAD.MOV R14, RZ, RZ, -R14 ;  /* 0x000000ffff0e7224 */ /* 0x000fe200078e0a0e */
[----:B--2---:R-:W-:Y:S02]  /*66f0*/  SHF.R.U64 R0, R4, R24, R5 ;  /* 0x0000001804007219 */ /* 0x004fe40000001205 */
[----:B------:R-:W-:Y:S02]  /*6700*/  LOP3.LUT R3, R10, R97, RZ, 0xc0, !PT ;  /* 0x000000610a037212 */ /* 0x000fe400078ec0ff */
[----:B------:R-:W-:Y:S01]  /*6710*/  LOP3.LUT R6, R13, R96, RZ, 0xc0, !PT ;  /* 0x000000600d067212 */ /* 0x000fe200078ec0ff */
[----:B------:R-:W-:Y:S02]  /*6720*/  IMAD.MOV R4, RZ, RZ, -R0 ;  /* 0x000000ffff047224 */ /* 0x000fe400078e0a00 */
[----:B------:R-:W-:Y:S02]  /*6730*/  IMAD R0, R92, R0, R3 ;  /* 0x000000005c007224 */ /* 0x000fe400078e0203 */
[----:B----4-:R-:W-:-:S02]  /*6740*/  IMAD R3, R4, R28, R15 ;  /* 0x0000001c04037224 */ /* 0x010fc400078e020f */
[----:B------:R-:W-:Y:S02]  /*6750*/  @P0 IMAD R25, R21, R14, R20 ;  /* 0x0000000e15190224 */ /* 0x000fe400078e0214 */
[----:B0-----:R-:W-:Y:S02]  /*6760*/  IMAD R5, R3, R30, R6 ;  /* 0x0000001e03057224 */ /* 0x001fe400078e0206 */
[----:B------:R-:W-:Y:S02]  /*6770*/  IMAD R0, R0, R29, R25 ;  /* 0x0000001d00007224 */ /* 0x000fe400078e0219 */
[----:B------:R-:W-:-:S03]  /*6780*/  IMAD.MOV.U32 R4, RZ, RZ, 0x1 ;  /* 0x00000001ff047424 */ /* 0x000fc600078e00ff */
[----:B------:R-:W-:Y:S02]  /*6790*/  SEL R100, R5, R0, !P0 ;  /* 0x0000000005647207 */ /* 0x000fe40004000000 */
[----:B------:R-:W-:Y:S02]  /*67a0*/  PRMT R3, R4, 0x7610, R3 ;  /* 0x0000761004037816 */ /* 0x000fe40000000003 */
[----:B------:R-:W-:-:S07]  /*67b0*/  SEL R0, R0, R5, !P0 ;  /* 0x0000000500007207 */ /* 0x000fce0004000000 */
.L_x_161:
[----:B------:R-:W-:Y:S01]  /*67c0*/  UIMAD.WIDE.U32 UR4, UR42, 0x24924925, URZ ;  /* 0x249249252a0478a5 */ /* 0x000fe2000f8e003f */
[----:B------:R-:W-:Y:S01]  /*67d0*/  LOP3.LUT P0, RZ, R3, 0xff, RZ, 0xc0, !PT ;  /* 0x000000ff03ff7812 */ /* 0x000fe2000780c0ff */
[----:B------:R-:W-:Y:S02]  /*67e0*/  IMAD.MOV.U32 R101, RZ, RZ, R0 ;  /* 0x000000ffff657224 */ /* 0x000fe400078e0000 */
[----:B------:R-:W-:-:S04]  /*67f0*/  UIADD3 UR4, UR42, -UR5, URZ ;  /* 0x800000052a047290 */ /* 0x000fc8000fffe03f */
[----:B------:R-:W-:-:S04]  /*6800*/  ULEA.HI UR4, UR4, UR5, URZ, 0x1f ;  /* 0x0000000504047291 */ /* 0x000fc8000f8ff83f */
[----:B------:R-:W-:-:S04]  /*6810*/  USHF.R.U32.HI UR4, URZ, 0x2, UR4 ;  /* 0x000000023f047899 */ /* 0x000fc80008011604 */
[----:B------:R-:W-:Y:S01]  /*6820*/  UIMAD UR42, UR4, -0x7, UR42 ;  /* 0xfffffff9042a78a4 */ /* 0x000fe2000f8e022a */
[----:B------:R-:W-:Y:S11]  /*6830*/  @P0 BRA `(.L_x_164) ;  /* 0xffffffac000c0947 */ /* 0x000ff6000383ffff */
[----:B------:R-:W-:Y:S05]  /*6840*/  EXIT ;  /* 0x000000000000794d */ /* 0x000fea0003800000 */
.L_x_7:
        /* <DEDUP_REMOVED lines=26> */
.L_x_166:
[----:B------:R-:W0:Y:S01]  /*69f0*/  LDC.64 R28, c[0x0][0x640] ;  /* 0x00019000ff1c7b82 */ /* 0x000e220000000a00 */
[-CC-:B------:R-:W-:Y:S01]  /*6a00*/  SHF.R.U64 R22, R12, R20.reuse, R13.reuse ;  /* 0x000000140c167219 */ /* 0x180fe2000000120d */
[----:B------:R-:W-:Y:S01]  /*6a10*/  IMAD.MOV.U32 R26, RZ, RZ, 0x1 ;  /* 0x00000001ff1a7424 */ /* 0x000fe200078e00ff */
[----:B------:R-:W-:Y:S02]  /*6a20*/  SHF.R.U32.HI R8, RZ, R20, R13 ;  /* 0x00000014ff087219 */ /* 0x000fe4000001160d */
[----:B------:R-:W-:-:S03]  /*6a30*/  IADD3 R11, P0, RZ, -R22, RZ ;  /* 0x80000016ff0b7210 */ /* 0x000fc60007f1e0ff */
[----:B------:R-:W1:Y:S02]  /*6a40*/  LDC R12, c[0x0][0x618] ;  /* 0x00018600ff0c7b82 */ /* 0x000e640000000800 */
[----:B------:R-:W-:-:S04]  /*6a50*/  IMAD.X R9, RZ, RZ, ~R8, P0 ;  /* 0x000000ffff097224 */ /* 0x000fc800000e0e08 */
[-C--:B------:R-:W-:Y:S02]  /*6a60*/  IMAD R10, R9, R24.reuse, RZ ;  /* 0x00000018090a7224 */ /* 0x080fe400078e02ff */
[----:B------:R-:W2:Y:S01]  /*6a70*/  LDC R20, c[0x0][0x608] ;  /* 0x00018200ff147b82 */ /* 0x000ea20000000800 */
[----:B------:R-:W-:-:S04]  /*6a80*/  IMAD.WIDE.U32 R8, R11, R24, R16 ;  /* 0x000000180b087225 */ /* 0x000fc800078e0010 */
[----:B------:R-:W-:Y:S02]  /*6a90*/  IMAD R11, R11, R25, R10 ;  /* 0x000000190b0b7224 */ /* 0x000fe400078e020a */
[----:B------:R-:W-:Y:S01]  /*6aa0*/  IMAD.MOV.U32 R10, RZ, RZ, -0x1 ;  /* 0xffffffffff0a7424 */ /* 0x000fe200078e00ff */
        /* <DEDUP_REMOVED lines=28> */
.L_x_167:
[----:B------:R-:W-:Y:S01]  /*6c70*/  ISETP.NE.AND P0, PT, R2, 0x1, PT ;  /* 0x000000010200780c */ /* 0x000fe20003f05270 */
[----:B------:R-:W-:Y:S01]  /*6c80*/  IMAD.MOV.U32 R12, RZ, RZ, R22 ;  /* 0x000000ffff0c7224 */ /* 0x000fe200078e0016 */
[----:B-1----:R-:W-:Y:S02]  /*6c90*/  SHF.R.U64 R8, R8, R24, R9 ;  /* 0x0000001808087219 */ /* 0x002fe40000001209 */
[----:B------:R-:W-:Y:S01]  /*6ca0*/  LOP3.LUT R5, R19, R30, RZ, 0xc0, !PT ;  /* 0x0000001e13057212 */ /* 0x000fe200078ec0ff */
[----:B0-----:R-:W-:Y:S01]  /*6cb0*/  VIADD R19, R23, 0xffffffff ;  /* 0xffffffff17137836 */ /* 0x001fe20000000000 */
[----:B------:R-:W-:Y:S01]  /*6cc0*/  SHF.L.U32 R26, R26, R27, RZ ;  /* 0x0000001b1a1a7219 */ /* 0x000fe200000006ff */
[----:B------:R-:W-:-:S03]  /*6cd0*/  IMAD.MOV R9, RZ, RZ, -R8 ;  /* 0x000000ffff097224 */ /* 0x000fc600078e0a08 */
[----:B------:R-:W-:Y:S01]  /*6ce0*/  LOP3.LUT R19, R14, R19, RZ, 0xc0, !PT ;  /* 0x000000130e137212 */ /* 0x000fe200078ec0ff */
[----:B------:R-:W-:Y:S02]  /*6cf0*/  IMAD R5, R26, R8, R5 ;  /* 0x000000081a057224 */ /* 0x000fe400078e0205 */
[----:B------:R-:W-:Y:S02]  /*6d00*/  @P0 IMAD R6, R7, R21, R4 ;  /* 0x0000001507060224 */ /* 0x000fe400078e0204 */
[----:B--2---:R-:W-:Y:S02]  /*6d10*/  IMAD R4, R9, R25, R20 ;  /* 0x0000001909047224 */ /* 0x004fe400078e0214 */
[----:B---3--:R-:W-:Y:S02]  /*6d20*/  IMAD R6, R5, R31, R6 ;  /* 0x0000001f05067224 */ /* 0x008fe400078e0206 */
[----:B------:R-:W-:Y:S02]  /*6d30*/  IMAD R19, R4, R23, R19 ;  /* 0x0000001704137224 */ /* 0x000fe400078e0213 */
[----:B------:R-:W-:-:S03]  /*6d40*/  IMAD.MOV.U32 R8, RZ, RZ, 0x1 ;  /* 0x00000001ff087424 */ /* 0x000fc600078e00ff */
[----:B------:R-:W-:Y:S02]  /*6d50*/  SEL R20, R19, R6, !P0 ;  /* 0x0000000613147207 */ /* 0x000fe40004000000 */
[----:B------:R-:W-:-:S07]  /*6d60*/  SEL R19, R6, R19, !P0 ;  /* 0x0000001306137207 */ /* 0x000fce0004000000 */
.L_x_165:
[----:B------:R-:W-:-:S08]  /*6d70*/  NOP ;  /* 0x0000000000007918 */ /* 0x000fd00000000000 */
[----:B------:R-:W0:-:S00]  /*6d80*/  USETMAXREG.DEALLOC.CTAPOOL 0x28 ;  /* 0x00000028000079c8 */ /* 0x000e0000080e0500 */
[----:B0-----:R-:W-:-:S13]  /*6d90*/  ISETP.NE.AND P0, PT, R3, RZ, PT ;  /* 0x000000ff0300720c */ /* 0x001fda0003f05270 */
[----:B------:R-:W-:Y:S05]  /*6da0*/  @P0 EXIT ;  /* 0x000000000000094d */ /* 0x000fea0003800000 */
[----:B------:R-:W-:Y:S01]  /*6db0*/  LOP3.LUT P0, RZ, R8, 0xff, RZ, 0xc0, !PT ;  /* 0x000000ff08ff7812 */ /* 0x000fe2000780c0ff */
[----:B------:R-:W-:Y:S02]  /*6dc0*/  IMAD.MOV.U32 R3, RZ, RZ, 0x1 ;  /* 0x00000001ff037424 */ /* 0x000fe400078e00ff */
[----:B------:R-:W-:-:S10]  /*6dd0*/  IMAD.MOV.U32 R13, RZ, RZ, RZ ;  /* 0x000000ffff0d7224 */ /* 0x000fd400078e00ff */
[----:B------:R-:W-:Y:S05]  /*6de0*/  @!P0 BRA `(.L_x_168) ;  /* 0x0000000c00688947 */ /* 0x000fea0003800000 */
[----:B------:R-:W0:Y:S01]  /*6df0*/  LDC R3, c[0x0][0x28c] ;  /* 0x0000a300ff037b82 */ /* 0x000e220000000800 */
[----:B------:R-:W-:Y:S01]  /*6e00*/  ULDC UR6, c[0x0][0x658] ;  /* 0x0001960000067ab9 */ /* 0x000fe20000000800 */
[----:B------:R-:W-:Y:S01]  /*6e10*/  UMOV UR7, 0xffffffff ;  /* 0xffffffff00077882 */ /* 0x000fe20000000000 */
[----:B------:R-:W-:Y:S01]  /*6e20*/  BSSY B0, `(.L_x_168) ;  /* 0x00000d6000007945 */ /* 0x000fe20003800000 */
[----:B------:R-:W-:Y:S01]  /*6e30*/  USHF.L.U32 UR7, UR7, UR6, URZ ;  /* 0x0000000607077299 */ /* 0x000fe2000800063f */
[----:B------:R-:W-:Y:S01]  /*6e40*/  IMAD.MOV.U32 R11, RZ, RZ, 0x1 ;  /* 0x00000001ff0b7424 */ /* 0x000fe200078e00ff */
[----:B------:R-:W-:Y:S01]  /*6e50*/  LOP3.LUT R10, R18, 0x2, RZ, 0xfc, !PT ;  /* 0x00000002120a7812 */ /* 0x000fe200078efcff */
[----:B------:R-:W-:Y:S01]  /*6e60*/  IMAD.MOV.U32 R13, RZ, RZ, RZ ;  /* 0x000000ffff0d7224 */ /* 0x000fe200078e00ff */
[----:B------:R-:W1:Y:S01]  /*6e70*/  S2UR UR4, SR_CgaCtaId ;  /* 0x00000000000479c3 */ /* 0x000e620000008800 */
[----:B------:R-:W-:Y:S01]  /*6e80*/  ULDC UR5, c[0x0][0x600] ;  /* 0x0001800000057ab9 */ /* 0x000fe20000000800 */
[----:B------:R-:W-:Y:S01]  /*6e90*/  UMOV UR8, 0x1 ;  /* 0x0000000100087882 */ /* 0x000fe20000000000 */
[----:B------:R-:W-:-:S02]  /*6ea0*/  UIADD3 UR5, UR5, -0x1, URZ ;  /* 0xffffffff05057890 */ /* 0x000fc4000fffe03f */
[----:B------:R-:W-:Y:S02]  /*6eb0*/  USHF.L.U32 UR6, UR8, UR6, URZ ;  /* 0x0000000608067299 */ /* 0x000fe4000800063f */
[----:B------:R-:W-:Y:S01]  /*6ec0*/  ULOP3.LUT UR7, URZ, UR7, URZ, 0x33, !UPT ;  /* 0x000000073f077292 */ /* 0x000fe2000f8e333f */
[----:B------:R-:W-:Y:S01]  /*6ed0*/  ULDC.64 UR42, c[0x0][0x198] ;  /* 0x00006600002a7ab9 */ /* 0x000fe20000000a00 */
[----:B0-----:R-:W-:-:S05]  /*6ee0*/  VIADD R3, R3, 0x3f ;  /* 0x0000003f03037836 */ /* 0x001fca0000000000 */
[----:B------:R-:W-:Y:S01]  /*6ef0*/  SHF.R.S32.HI R4, RZ, 0x1f, R3 ;  /* 0x0000001fff047819 */ /* 0x000fe20000011403 */
[----:B-1----:R-:W-:-:S03]  /*6f00*/  USHF.L.U32 UR4, UR4, 0x3, URZ ;  /* 0x0000000304047899 */ /* 0x002fc6000800063f */
[----:B------:R-:W-:Y:S01]  /*6f10*/  LEA.HI R4, R4, R3, RZ, 0x6 ;  /* 0x0000000304047211 */ /* 0x000fe200078f30ff */
[----:B------:R-:W-:-:S03]  /*6f20*/  IMAD.MOV.U32 R3, RZ, RZ, 0x1 ;  /* 0x00000001ff037424 */ /* 0x000fc600078e00ff */
[----:B------:R-:W-:-:S05]  /*6f30*/  SHF.R.S32.HI R8, RZ, 0x6, R4 ;  /* 0x00000006ff087819 */ /* 0x000fca0000011404 */
[----:B------:R-:W-:-:S07]  /*6f40*/  VIADD R9, R8, 0x1 ;  /* 0x0000000108097836 */ /* 0x000fce0000000000 */
.L_x_179:
[----:B------:R-:W-:-:S03]  /*6f50*/  UMOV UR8, 0xffffffff ;  /* 0xffffffff00087882 */ /* 0x000fc60000000000 */
[----:B------:R-:W-:Y:S05]  /*6f60*/  BRA.DIV UR8, `(.L_x_169) ;  /* 0x00000012085c7947 */ /* 0x000fea000b800000 */
[----:B------:R-:W-:-:S13]  /*6f70*/  ELECT P6, URZ, PT ;  /* 0x00000000003f782f */ /* 0x000fda00038c0000 */
.L_x_193:
[----:B------:R-:W-:Y:S04]  /*6f80*/  BSSY B1, `(.L_x_170) ;  /* 0x000004b000017945 */ /* 0x000fe80003800000 */
[----:B------:R-:W-:Y:S05]  /*6f90*/  @!P6 BRA `(.L_x_171) ;  /* 0x000000040024e947 */ /* 0x000fea0003800000 */
[----:B------:R-:W0:Y:S02]  /*6fa0*/  LDC R4, c[0x0][0x28c] ;  /* 0x0000a300ff047b82 */ /* 0x000e240000000800 */
[----:B0-----:R-:W-:-:S13]  /*6fb0*/  ISETP.GE.AND P0, PT, R4, 0x1, PT ;  /* 0x000000010400780c */ /* 0x001fda0003f06270 */
[----:B------:R-:W-:Y:S05]  /*6fc0*/  @!P0 BRA `(.L_x_171) ;  /* 0x0000000400188947 */ /* 0x000fea0003800000 */
[----:B------:R-:W-:Y:S02]  /*6fd0*/  IMAD.SHL.U32 R19, R19, 0x80, RZ ;  /* 0x0000008013137824 */ /* 0x000fe400078e00ff */
[----:B------:R-:W-:Y:S02]  /*6fe0*/  IMAD.SHL.U32 R20, R20, 0x80, RZ ;  /* 0x0000008014147824 */ /* 0x000fe400078e00ff */
[----:B------:R-:W-:Y:S02]  /*6ff0*/  IMAD.MOV.U32 R23, RZ, RZ, RZ ;  /* 0x000000ffff177224 */ /* 0x000fe400078e00ff */
[----:B------:R-:W-:Y:S02]  /*7000*/  IMAD.U32 R24, RZ, RZ, UR4 ;  /* 0x00000004ff187e24 */ /* 0x000fe4000f8e00ff */
[----:B------:R-:W-:Y:S02]  /*7010*/  IMAD.MOV.U32 R4, RZ, RZ, R9 ;  /* 0x000000ffff047224 */ /* 0x000fe400078e0009 */
[----:B------:R-:W-:-:S02]  /*7020*/  IMAD.MOV.U32 R5, RZ, RZ, R3 ;  /* 0x000000ffff057224 */ /* 0x000fc400078e0003 */
[----:B------:R-:W-:Y:S02]  /*7030*/  IMAD.MOV.U32 R6, RZ, RZ, R13 ;  /* 0x000000ffff067224 */ /* 0x000fe400078e000d */
[----:B------:R-:W-:Y:S02]  /*7040*/  VIADD R25, R19, 0x40 ;  /* 0x0000004013197836 */ /* 0x000fe40000000000 */
[----:B------:R-:W-:-:S07]  /*7050*/  VIADD R26, R20, 0x40 ;  /* 0x00000040141a7836 */ /* 0x000fce0000000000 */
.L_x_174:
[----:B------:R-:W0:Y:S01]  /*7060*/  S2R R15, SR_CgaCtaId ;  /* 0x00000000000f7919 */ /* 0x000e220000008800 */
[----:B------:R-:W-:Y:S02]  /*7070*/  MOV R7, 0x400 ;  /* 0x0000040000077802 */ /* 0x000fe40000000f00 */
[----:B------:R-:W-:-:S13]  /*7080*/  ISETP.NE.AND P1, PT, R0, RZ, PT ;  /* 0x000000ff0000720c */ /* 0x000fda0003f25270 */
[----:B------:R-:W1:Y:S01]  /*7090*/  @!P1 LDC R14, c[0x0][0x500] ;  /* 0x00014000ff0e9b82 */ /* 0x000e620000000800 */
[----:B0-----:R-:W-:Y:S02]  /*70a0*/  LEA R21, R15, R7, 0x18 ;  /* 0x000000070f157211 */ /* 0x001fe400078ec0ff */
[----:B------:R-:W-:-:S03]  /*70b0*/  SHF.L.U32 R7, R5, 0x1f, RZ ;  /* 0x0000001f05077819 */ /* 0x000fc600000006ff */
[----:B------:R-:W-:-:S04]  /*70c0*/  IMAD R22, R6, 0x8, R21 ;  /* 0x0000000806167824 */ /* 0x000fc800078e0215 */
[----:B------:R-:W0:Y:S02]  /*70d0*/  SYNCS.PHASECHK.TRANS64.TRYWAIT P0, [R22+URZ+0x38], R7 ;  /* 0x00003807160075a7 */ /* 0x000e24000800017f */
[----:B01----:R-:W-:Y:S05]  /*70e0*/  @!P0 BRA `(.L_x_172) ;  /* 0x00000010001c8947 */ /* 0x003fea0003800000 */
.L_x_194:
[----:B0-----:R-:W-:Y:S01]  /*70f0*/  PRMT R7, R10, 0x9910, RZ ;  /* 0x000099100a077816 */ /* 0x001fe200000000ff */
[----:B------:R0:W-:Y:S03]  /*7100*/  @!P1 SYNCS.ARRIVE.TRANS64 RZ, [R22+URZ], R14 ;  /* 0x0000000e16ff99a7 */ /* 0x0001e6000800003f */
[----:B------:R-:W-:-:S13]  /*7110*/  ISETP.NE.AND P0, PT, R7, 0x2, PT ;  /* 0x000000020700780c */ /* 0x000fda0003f05270 */
[----:B0-----:R-:W-:Y:S05]  /*7120*/  @P0 BRA `(.L_x_173) ;  /* 0x0000000000040947 */ /* 0x001fea0003800000 */
[----:B------:R-:W-:Y:S01]  /*7130*/  BPT.TRAP 0x1 ;  /* 0x000000040000795c */ /* 0x000fe20000300000 */
.L_x_173:
[----:B------:R-:W-:Y:S01]  /*7140*/  IMAD R7, R6, 0x10, R15 ;  /* 0x0000001006077824 */ /* 0x000fe200078e020f */
[----:B------:R-:W-:Y:S01]  /*7150*/  R2UR UR33, R22 ;  /* 0x00000000162172ca */ /* 0x000fe200000e0000 */
[----:B------:R-:W-:Y:S01]  /*7160*/  VIADD R4, R4, 0xffffffff ;  /* 0xffffffff04047836 */ /* 0x000fe20000000000 */
[----:B------:R-:W-:Y:S01]  /*7170*/  R2UR UR35, R24 ;  /* 0x00000000182372ca */ /* 0x000fe200000e0000 */
[----:B------:R-:W-:Y:S01]  /*7180*/  IMAD.SHL.U32 R7, R7, 0x200, RZ ;  /* 0x0000020007077824 */ /* 0x000fe200078e00ff */
[----:B------:R-:W-:Y:S01]  /*7190*/  R2UR UR36, R12 ;  /* 0x000000000c2472ca */ /* 0x000fe200000e0000 */
[----:B------:R-:W-:Y:S01]  /*71a0*/  UIADD3 UR14, UP0, UR42, 0xf0, URZ ;  /* 0x000000f02a0e7890 */ /* 0x000fe2000ff1e03f */
[----:B------:R-:W-:Y:S01]  /*71b0*/  R2UR UR34, R19 ;  /* 0x00000000132272ca */ /* 0x000fe200000e0000 */
[--C-:B------:R-:W-:Y:S01]  /*71c0*/  IMAD R7, R7, 0x2, R21.reuse ;  /* 0x0000000207077824 */ /* 0x100fe200078e0215 */
[----:B------:R-:W-:Y:S01]  /*71d0*/  R2UR UR26, R25 ;  /* 0x00000000191a72ca */ /* 0x000fe200000e0000 */
[----:B------:R-:W-:Y:S01]  /*71e0*/  IMAD R21, R6, 0x4000, R21 ;  /* 0x0000400006157824 */ /* 0x000fe200078e0215 */
[----:B------:R-:W-:Y:S01]  /*71f0*/  R2UR UR19, R23 ;  /* 0x00000000171372ca */ /* 0x000fe200000e0000 */
[----:B------:R-:W-:Y:S01]  /*7200*/  UIADD3 UR22, UP1, UR42, 0x1f0, URZ ;  /* 0x000001f02a167890 */ /* 0x000fe2000ff3e03f */
[----:B------:R-:W-:Y:S01]  /*7210*/  R2UR UR24, R7 ;  /* 0x00000000071872ca */ /* 0x000fe200000e0000 */
[----:B------:R-:W-:Y:S01]  /*7220*/  UIADD3.X UR15, URZ, UR43, URZ, UP0, !UPT ;  /* 0x0000002b3f0f7290 */ /* 0x000fe200087fe43f */
[----:B------:R-:W-:Y:S01]  /*7230*/  R2UR UR8, R21 ;  /* 0x00000000150872ca */ /* 0x000fe200000e0000 */
[----:B------:R-:W-:Y:S01]  /*7240*/  UIADD3.X UR23, URZ, UR43, URZ, UP1, !UPT ;  /* 0x0000002b3f177290 */ /* 0x000fe20008ffe43f */
[----:B------:R-:W-:Y:S01]  /*7250*/  R2UR UR18, R20 ;  /* 0x00000000141272ca */ /* 0x000fe200000e0000 */
[----:B------:R-:W-:Y:S01]  /*7260*/  VIADD R6, R6, 0x1 ;  /* 0x0000000106067836 */ /* 0x000fe20000000000 */
[----:B------:R-:W-:Y:S01]  /*7270*/  R2UR UR10, R26 ;  /* 0x000000001a0a72ca */ /* 0x000fe200000e0000 */
[----:B------:R-:W-:Y:S01]  /*7280*/  UMOV UR13, 0xff0000 ;  /* 0x00ff0000000d7882 */ /* 0x000fe20000000000 */
[----:B------:R-:W-:Y:S01]  /*7290*/  ISETP.GT.AND P1, PT, R4, 0x1, PT ;  /* 0x000000010400780c */ /* 0x000fe20003f24270 */
[----:B------:R-:W-:Y:S01]  /*72a0*/  UMOV UR30, 0x0 ;  /* 0x00000000001e7882 */ /* 0x000fe20000000000 */
[----:B------:R-:W-:Y:S01]  /*72b0*/  UMOV UR31, 0x10000000 ;  /* 0x10000000001f7882 */ /* 0x000fe20000000000 */
[----:B------:R-:W-:Y:S01]  /*72c0*/  ISETP.NE.AND P0, PT, R6, 0x7, PT ;  /* 0x000000070600780c */ /* 0x000fe20003f05270 */
[----:B------:R-:W-:Y:S01]  /*72d0*/  UMOV UR25, UR33 ;  /* 0x0000002100197c82 */ /* 0x000fe20008000000 */
[----:B------:R-:W-:Y:S01]  /*72e0*/  UIADD3 UR32, UR24, 0x180, URZ ;  /* 0x0000018018207890 */ /* 0x000fe2000fffe03f */
[----:B------:R-:W-:Y:S01]  /*72f0*/  VIADD R23, R23, 0x40 ;  /* 0x0000004017177836 */ /* 0x000fe20000000000 */
[----:B------:R-:W-:Y:S01]  /*7300*/  UIADD3 UR24, UR24, 0x2180, URZ ;  /* 0x0000218018187890 */ /* 0x000fe2000fffe03f */
[----:B------:R-:W-:Y:S01]  /*7310*/  SEL R14, RZ, 0x1, P0 ;  /* 0x00000001ff0e7807 */ /* 0x000fe20000000000 */
[----:B------:R-:W-:Y:S01]  /*7320*/  UIADD3 UR16, UR8, 0x1c180, URZ ;  /* 0x0001c18008107890 */ /* 0x000fe2000fffe03f */
[----:B------:R-:W-:Y:S01]  /*7330*/  VIADD R24, R24, 0x40 ;  /* 0x0000004018187836 */ /* 0x000fe20000000000 */
[----:B------:R-:W-:Y:S01]  /*7340*/  UIADD3 UR8, UR8, 0x1e180, URZ ;  /* 0x0001e18008087890 */ /* 0x000fe2000fffe03f */
[----:B------:R-:W-:Y:S01]  /*7350*/  LOP3.LUT R5, R5, R14, RZ, 0x3c, !PT ;  /* 0x0000000e05057212 */ /* 0x000fe200078e3cff */
[----:B------:R-:W-:Y:S01]  /*7360*/  UMOV UR27, UR35 ;  /* 0x00000023001b7c82 */ /* 0x000fe20008000000 */
[----:B------:R-:W-:Y:S01]  /*7370*/  UMOV UR28, UR36 ;  /* 0x00000024001c7c82 */ /* 0x000fe20008000000 */
[----:B------:R0:W-:Y:S01]  /*7380*/  UTMALDG.3D.MULTICAST [UR32], [UR14], UR13, desc[UR30] ;  /* 0x00001e200e0073b4 */ /* 0x0001e2000801180d */
[----:B------:R-:W-:Y:S01]  /*7390*/  UMOV UR17, UR33 ;  /* 0x0000002100117c82 */ /* 0x000fe20008000000 */
[----:B------:R-:W-:Y:S01]  /*73a0*/  UMOV UR20, UR36 ;  /* 0x0000002400147c82 */ /* 0x000fe20008000000 */
[----:B------:R-:W-:Y:S01]  /*73b0*/  UMOV UR9, UR33 ;  /* 0x0000002100097c82 */ /* 0x000fe20008000000 */
[----:B------:R-:W-:Y:S01]  /*73c0*/  UMOV UR11, UR19 ;  /* 0x00000013000b7c82 */ /* 0x000fe20008000000 */
[----:B------:R-:W-:Y:S01]  /*73d0*/  UMOV UR12, UR36 ;  /* 0x00000024000c7c82 */ /* 0x000fe20008000000 */
[----:B------:R-:W-:Y:S01]  /*73e0*/  SEL R6, R6, RZ, P0 ;  /* 0x000000ff06067207 */ /* 0x000fe20000000000 */
[----:B------:R0:W-:Y:S01]  /*73f0*/  UTMALDG.3D.MULTICAST [UR24], [UR14], UR13, desc[UR30] ;  /* 0x00001e180e0073b4 */ /* 0x0001e2000801180d */
[----:B------:R0:W-:Y:S01]  /*7400*/  UTMALDG.3D [UR16], [UR22], desc[UR30] ;  /* 0x00001e10160075b4 */ /* 0x0001e20008011000 */
[----:B------:R0:W-:Y:S02]  /*7410*/  UTMALDG.3D [UR8], [UR22], desc[UR30] ;  /* 0x00001e08160075b4 */ /* 0x0001e40008011000 */
[----:B0-----:R-:W-:Y:S05]  /*7420*/  @P1 BRA `(.L_x_174) ;  /* 0xfffffffc000c1947 */ /* 0x001fea000383ffff */
.L_x_171:
[----:B------:R-:W-:Y:S05]  /*7430*/  BSYNC B1 ;  /* 0x0000000000017941 */ /* 0x000fea0003800000 */
.L_x_170:
[----:B------:R-:W-:Y:S01]  /*7440*/  LOP3.LUT P1, RZ, R11, 0xff, RZ, 0xc0, !PT ;  /* 0x000000ff0bff7812 */ /* 0x000fe2000782c0ff */
[C---:B------:R-:W-:Y:S01]  /*7450*/  IMAD.IADD R13, R8.reuse, 0x1, R13 ;  /* 0x00000001080d7824 */ /* 0x040fe200078e020d */
[----:B------:R-:W-:Y:S01]  /*7460*/  ULDC.64 UR8, c[0x0][0x650] ;  /* 0x0001940000087ab9 */ /* 0x000fe20000000a00 */
[C---:B------:R-:W-:Y:S01]  /*7470*/  ISETP.GE.U32.AND P2, PT, R8.reuse, 0x7, PT ;  /* 0x000000070800780c */ /* 0x040fe20003f46070 */
[----:B------:R-:W-:Y:S01]  /*7480*/  BSSY B1, `(.L_x_175) ;  /* 0x000006d000017945 */ /* 0x000fe20003800000 */
[C---:B------:R-:W-:Y:S01]  /*7490*/  IMAD.WIDE.U32 R4, R13.reuse, 0x24924925, RZ ;  /* 0x249249250d047825 */ /* 0x040fe200078e00ff */
[----:B------:R-:W-:Y:S02]  /*74a0*/  ISETP.GT.U32.AND P0, PT, R13, 0x6, PT ;  /* 0x000000060d00780c */ /* 0x000fe40003f04070 */
[----:B------:R-:W-:Y:S01]  /*74b0*/  PRMT R11, RZ, 0x7610, R11 ;  /* 0x00007610ff0b7816 */ /* 0x000fe2000000000b */
[----:B------:R-:W-:Y:S01]  /*74c0*/  IMAD.MOV.U32 R19, RZ, RZ, -0x1 ;  /* 0xffffffffff137424 */ /* 0x000fe200078e00ff */
[----:B------:R-:W-:Y:S01]  /*74d0*/  ISETP.LT.U32.AND P0, PT, R8, 0x7, P0 ;  /* 0x000000070800780c */ /* 0x000fe20000701070 */
[----:B------:R-:W-:-:S02]  /*74e0*/  IMAD.MOV.U32 R20, RZ, RZ, -0x1 ;  /* 0xffffffffff147424 */ /* 0x000fc400078e00ff */
[----:B------:R-:W0:Y:S01]  /*74f0*/  @P1 S2R R7, SR_CgaCtaId ;  /* 0x0000000000071919 */ /* 0x000e220000008800 */
[----:B------:R-:W-:Y:S01]  /*7500*/  SEL R4, RZ, 0x1, !P0 ;  /* 0x00000001ff047807 */ /* 0x000fe20004000000 */
[----:B------:R-:W-:Y:S01]  /*7510*/  IMAD.MOV.U32 R12, RZ, RZ, -0x1 ;  /* 0xffffffffff0c7424 */ /* 0x000fe200078e00ff */
[----:B------:R-:W-:Y:S02]  /*7520*/  IADD3 R16, P0, R16, UR38, RZ ;  /* 0x0000002610107c10 */ /* 0x000fe4000ff1e0ff */
[----:B------:R-:W-:Y:S02]  /*7530*/  @P1 MOV R6, 0x400 ;  /* 0x0000040000061802 */ /* 0x000fe40000000f00 */
[----:B------:R-:W-:Y:S02]  /*7540*/  IADD3.X R17, R17, UR41, RZ, P0, !PT ;  /* 0x0000002911117c10 */ /* 0x000fe400087fe4ff */
[----:B------:R-:W-:Y:S02]  /*7550*/  ISETP.GE.U32.AND P0, PT, R16, UR8, PT ;  /* 0x0000000810007c0c */ /* 0x000fe4000bf06070 */
[----:B------:R-:W-:-:S02]  /*7560*/  LOP3.LUT R3, R3, R4, RZ, 0x3c, !PT ;  /* 0x0000000403037212 */ /* 0x000fc400078e3cff */
[----:B------:R-:W-:Y:S02]  /*7570*/  ISETP.GE.U32.AND.EX P0, PT, R17, UR9, PT, P0 ;  /* 0x0000000911007c0c */ /* 0x000fe4000bf06100 */
[----:B0-----:R-:W-:Y:S01]  /*7580*/  @P1 LEA R6, R7, R6, 0x18 ;  /* 0x0000000607061211 */ /* 0x001fe200078ec0ff */
[----:B------:R-:W-:-:S03]  /*7590*/  IMAD.IADD R7, R13, 0x1, -R5 ;  /* 0x000000010d077824 */ /* 0x000fc600078e0a05 */
[----:B------:R0:W-:Y:S02]  /*75a0*/  @P1 SYNCS.ARRIVE.TRANS64.A1T0 RZ, [R6+URZ+0x88], RZ ;  /* 0x000088ff06ff19a7 */ /* 0x0001e4000810003f */
[----:B------:R-:W-:-:S04]  /*75b0*/  LEA.HI R7, R7, R5, RZ, 0x1f ;  /* 0x0000000507077211 */ /* 0x000fc800078ff8ff */
[----:B------:R-:W-:-:S04]  /*75c0*/  SHF.R.U32.HI R4, RZ, 0x2, R7 ;  /* 0x00000002ff047819 */ /* 0x000fc80000011607 */
[--C-:B------:R-:W-:Y:S01]  /*75d0*/  @P2 LOP3.LUT R3, R3, 0x1, R4.reuse, 0x78, !PT ;  /* 0x0000000103032812 */ /* 0x100fe200078e7804 */
[----:B------:R-:W-:Y:S01]  /*75e0*/  IMAD R13, R4, -0x7, R13 ;  /* 0xfffffff9040d7824 */ /* 0x000fe200078e020d */
[----:B------:R-:W-:Y:S01]  /*75f0*/  PRMT R4, RZ, 0x7610, R4 ;  /* 0x00007610ff047816 */ /* 0x000fe20000000004 */
[----:B0-----:R-:W-:Y:S06]  /*7600*/  @P0 BRA `(.L_x_176) ;  /* 0x0000000400500947 */ /* 0x001fec0003800000 */
[----:B------:R-:W0:Y:S01]  /*7610*/  S2R R15, SR_CTAID.X ;  /* 0x00000000000f7919 */ /* 0x000e220000002500 */
[----:B------:R-:W-:Y:S01]  /*7620*/  ULDC.64 UR8, c[0x0][0x628] ;  /* 0x00018a0000087ab9 */ /* 0x000fe20000000a00 */
[----:B------:R-:W1:Y:S01]  /*7630*/  LDC R20, c[0x0][0x144] ;  /* 0x00005100ff147b82 */ /* 0x000e620000000800 */
[----:B------:R-:W-:Y:S01]  /*7640*/  ISETP.NE.U32.AND P0, PT, RZ, UR8, PT ;  /* 0x00000008ff007c0c */ /* 0x000fe2000bf05070 */
[----:B------:R-:W2:Y:S01]  /*7650*/  S2R R12, SR_CTAID.Y ;  /* 0x00000000000c7919 */ /* 0x000ea20000002600 */
[----:B------:R-:W-:Y:S01]  /*7660*/  ULDC UR10, c[0x0][0x150] ;  /* 0x00005400000a7ab9 */ /* 0x000fe20000000800 */
[----:B------:R-:W-:Y:S01]  /*7670*/  ULDC UR11, c[0x0][0x630] ;  /* 0x00018c00000b7ab9 */ /* 0x000fe20000000800 */
[----:B------:R-:W-:Y:S01]  /*7680*/  ISETP.NE.AND.EX P0, PT, RZ, UR9, PT, P0 ;  /* 0x00000009ff007c0c */ /* 0x000fe2000bf05300 */
[----:B------:R-:W-:Y:S01]  /*7690*/  IMAD.MOV.U32 R4, RZ, RZ, R16 ;  /* 0x000000ffff047224 */ /* 0x000fe200078e0010 */
[----:B0-----:R-:W-:-:S05]  /*76a0*/  I2FP.F32.U32 R5, R15 ;  /* 0x0000000f00057245 */ /* 0x001fca0000201000 */
[----:B------:R-:W-:Y:S01]  /*76b0*/  FMUL R21, R5, UR10 ;  /* 0x0000000a05157c20 */ /* 0x000fe20008400000 */
[----:B------:R-:W-:-:S05]  /*76c0*/  IMAD.MOV.U32 R5, RZ, RZ, R17 ;  /* 0x000000ffff057224 */ /* 0x000fca00078e0011 */
[----:B--2---:R-:W-:Y:S05]  /*76d0*/  @!P0 BRA `(.L_x_177) ;  /* 0x0000000000288947 */ /* 0x004fea0003800000 */
[----:B------:R-:W-:Y:S02]  /*76e0*/  ULDC UR10, c[0x0][0x634] ;  /* 0x00018d00000a7ab9 */ /* 0x000fe40000000800 */
[----:B------:R-:W-:-:S05]  /*76f0*/  IADD3 R5, P0, R16, UR10, RZ ;  /* 0x0000000a10057c10 */ /* 0x000fca000ff1e0ff */
[----:B------:R-:W-:-:S04]  /*7700*/  IMAD.X R19, RZ, RZ, R17, P0 ;  /* 0x000000ffff137224 */ /* 0x000fc800000e0611 */
[----:B------:R-:W-:-:S04]  /*7710*/  IMAD.WIDE.U32 R6, R19, UR8, RZ ;  /* 0x0000000813067c25 */ /* 0x000fc8000f8e00ff */
[----:B------:R-:W-:-:S04]  /*7720*/  IMAD.WIDE.U32 R6, P0, R5, UR9, R6 ;  /* 0x0000000905067c25 */ /* 0x000fc8000f800006 */
[----:B------:R-:W-:-:S04]  /*7730*/  IMAD.WIDE.U32 R4, R5, UR8, RZ ;  /* 0x0000000805047c25 */ /* 0x000fc8000f8e00ff */
[----:B------:R-:W-:Y:S01]  /*7740*/  IMAD.MOV.U32 R4, RZ, RZ, R7 ;  /* 0x000000ffff047224 */ /* 0x000fe200078e0007 */
[----:B------:R-:W-:Y:S01]  /*7750*/  IADD3 RZ, P1, R5, R6, RZ ;  /* 0x0000000605ff7210 */ /* 0x000fe20007f3e0ff */
[----:B------:R-:W-:-:S04]  /*7760*/  IMAD.X R5, RZ, RZ, RZ, P0 ;  /* 0x000000ffff057224 */ /* 0x000fc800000e06ff */
[----:B------:R-:W-:-:S08]  /*7770*/  IMAD.WIDE.U32.X R4, R19, UR9, R4, P1 ;  /* 0x0000000913047c25 */ /* 0x000fd000088e0404 */
.L_x_177:
[--C-:B------:R-:W-:Y:S01]  /*7780*/  SHF.R.U64 R14, R4, UR11, R5.reuse ;  /* 0x0000000b040e7c19 */ /* 0x100fe20008001205 */
[----:B------:R-:W0:Y:S01]  /*7790*/  F2I.U32.TRUNC.NTZ R21, R21 ;  /* 0x0000001500157305 */ /* 0x000e22000020f000 */
[----:B------:R-:W-:Y:S01]  /*77a0*/  SHF.R.U32.HI R4, RZ, UR11, R5 ;  /* 0x0000000bff047c19 */ /* 0x000fe20008011605 */
[----:B------:R-:W-:Y:S01]  /*77b0*/  ULDC.64 UR8, c[0x0][0x620] ;  /* 0x0001880000087ab9 */ /* 0x000fe20000000a00 */
[----:B------:R-:W-:Y:S01]  /*77c0*/  IADD3 R7, P0, RZ, -R14, RZ ;  /* 0x8000000eff077210 */ /* 0x000fe20007f1e0ff */
[----:B------:R-:W-:-:S04]  /*77d0*/  ULDC.64 UR10, c[0x0][0x640] ;  /* 0x00019000000a7ab9 */ /* 0x000fc80000000a00 */
[----:B------:R-:W-:Y:S01]  /*77e0*/  IMAD.X R4, RZ, RZ, ~R4, P0 ;  /* 0x000000ffff047224 */ /* 0x000fe200000e0e04 */
[----:B------:R-:W-:-:S03]  /*77f0*/  ISETP.NE.U32.AND P0, PT, RZ, UR10, PT ;  /* 0x0000000aff007c0c */ /* 0x000fc6000bf05070 */
[----:B------:R-:W-:Y:S01]  /*7800*/  IMAD R6, R4, UR8, RZ ;  /* 0x0000000804067c24 */ /* 0x000fe2000f8e02ff */
[----:B------:R-:W-:Y:S01]  /*7810*/  ISETP.NE.AND.EX P0, PT, RZ, UR11, PT, P0 ;  /* 0x0000000bff007c0c */ /* 0x000fe2000bf05300 */
[----:B------:R-:W-:Y:S01]  /*7820*/  IMAD.WIDE.U32 R4, R7, UR8, R16 ;  /* 0x0000000807047c25 */ /* 0x000fe2000f8e0010 */
[----:B------:R-:W-:-:S03]  /*7830*/  ULDC UR8, c[0x0][0x618] ;  /* 0x0001860000087ab9 */ /* 0x000fc60000000800 */
[----:B------:R-:W-:Y:S01]  /*7840*/  IMAD R7, R7, UR9, R6 ;  /* 0x0000000907077c24 */ /* 0x000fe2000f8e0206 */
[----:B------:R-:W-:Y:S01]  /*7850*/  ULDC UR9, c[0x0][0x154] ;  /* 0x0000550000097ab9 */ /* 0x000fe20000000800 */
[----:B0-----:R-:W-:Y:S02]  /*7860*/  IMAD.MOV R6, RZ, RZ, -R21 ;  /* 0x000000ffff067224 */ /* 0x001fe400078e0a15 */
[----:B------:R-:W0:Y:S01]  /*7870*/  LDC R21, c[0x0][0x148] ;  /* 0x00005200ff157b82 */ /* 0x000e220000000800 */
[----:B------:R-:W-:Y:S02]  /*7880*/  IMAD.IADD R5, R5, 0x1, R7 ;  /* 0x0000000105057824 */ /* 0x000fe400078e0207 */
[----:B-1----:R-:W-:Y:S01]  /*7890*/  IMAD R15, R20, R6, R15 ;  /* 0x00000006140f7224 */ /* 0x002fe200078e020f */
[----:B------:R-:W-:Y:S02]  /*78a0*/  I2FP.F32.U32 R6, R12 ;  /* 0x0000000c00067245 */ /* 0x000fe40000201000 */
[----:B------:R-:W-:-:S02]  /*78b0*/  SHF.R.U64 R19, R4, UR8, R5 ;  /* 0x0000000804137c19 */ /* 0x000fc40008001205 */
[----:B------:R-:W-:Y:S01]  /*78c0*/  SHF.R.U32.HI R4, RZ, UR8, R5 ;  /* 0x00000008ff047c19 */ /* 0x000fe20008011605 */
[----:B------:R-:W-:Y:S01]  /*78d0*/  FMUL R6, R6, UR9 ;  /* 0x0000000906067c20 */ /* 0x000fe20008400000 */
[----:B------:R-:W-:Y:S02]  /*78e0*/  ULDC UR8, c[0x0][0x608] ;  /* 0x0001820000087ab9 */ /* 0x000fe40000000800 */
[--C-:B------:R-:W-:Y:S01]  /*78f0*/  SHF.R.U64 R22, R19, UR8, R4.reuse ;  /* 0x0000000813167c19 */ /* 0x100fe20008001204 */
[----:B------:R1:W2:Y:S01]  /*7900*/  F2I.U32.TRUNC.NTZ R24, R6 ;  /* 0x0000000600187305 */ /* 0x0002a2000020f000 */
[----:B------:R-:W-:Y:S01]  /*7910*/  SHF.R.U32.HI R5, RZ, UR8, R4 ;  /* 0x00000008ff057c19 */ /* 0x000fe20008011604 */
[----:B------:R-:W-:-:S03]  /*7920*/  ULDC UR8, c[0x0][0x658] ;  /* 0x0001960000087ab9 */ /* 0x000fc60000000800 */
[--C-:B------:R-:W-:Y:S02]  /*7930*/  SHF.R.U64 R20, R22, UR8, R5.reuse ;  /* 0x0000000816147c19 */ /* 0x100fe40008001205 */
[----:B------:R-:W-:-:S03]  /*7940*/  SHF.R.U32.HI R23, RZ, UR8, R5 ;  /* 0x00000008ff177c19 */ /* 0x000fc60008011605 */
[----:B------:R-:W-:Y:S02]  /*7950*/  IMAD.MOV.U32 R4, RZ, RZ, R20 ;  /* 0x000000ffff047224 */ /* 0x000fe400078e0014 */
[----:B------:R-:W-:Y:S01]  /*7960*/  IMAD.MOV.U32 R5, RZ, RZ, R23 ;  /* 0x000000ffff057224 */ /* 0x000fe200078e0017 */
[----:B-1----:R-:W-:Y:S06]  /*7970*/  @!P0 BRA `(.L_x_178) ;  /* 0x0000000000288947 */ /* 0x002fec0003800000 */
        /* <DEDUP_REMOVED lines=10> */
.L_x_178:
[----:B------:R-:W-:Y:S01]  /*7a20*/  ISETP.NE.AND P0, PT, R2, 0x1, PT ;  /* 0x000000010200780c */ /* 0x000fe20003f05270 */
[----:B------:R-:W-:Y:S01]  /*7a30*/  ULDC UR8, c[0x0][0x648] ;  /* 0x0001920000087ab9 */ /* 0x000fe20000000800 */
[----:B------:R-:W-:Y:S01]  /*7a40*/  LOP3.LUT R22, R22, UR7, RZ, 0xc0, !PT ;  /* 0x0000000716167c12 */ /* 0x000fe2000f8ec0ff */
[----:B--2---:R-:W-:Y:S01]  /*7a50*/  IMAD.MOV R24, RZ, RZ, -R24 ;  /* 0x000000ffff187224 */ /* 0x004fe200078e0a18 */
[----:B------:R-:W-:Y:S01]  /*7a60*/  SHF.R.U64 R5, R4, UR8, R5 ;  /* 0x0000000804057c19 */ /* 0x000fe20008001205 */
[----:B------:R-:W-:Y:S01]  /*7a70*/  ULDC UR8, c[0x0][0x638] ;  /* 0x00018e0000087ab9 */ /* 0x000fe20000000800 */
[----:B------:R-:W-:Y:S01]  /*7a80*/  LOP3.LUT R19, R19, UR5, RZ, 0xc0, !PT ;  /* 0x0000000513137c12 */ /* 0x000fe2000f8ec0ff */
[----:B------:R-:W-:Y:S01]  /*7a90*/  ULDC UR9, c[0x0][0x610] ;  /* 0x0001840000097ab9 */ /* 0x000fe20000000800 */
[----:B------:R-:W-:Y:S02]  /*7aa0*/  IMAD.MOV.U32 R4, RZ, RZ, 0x1 ;  /* 0x00000001ff047424 */ /* 0x000fe400078e00ff */
[----:B------:R-:W-:-:S02]  /*7ab0*/  IMAD.MOV R7, RZ, RZ, -R5 ;  /* 0x000000ffff077224 */ /* 0x000fc400078e0a05 */
[----:B------:R-:W-:Y:S02]  /*7ac0*/  IMAD R22, R5, UR6, R22 ;  /* 0x0000000605167c24 */ /* 0x000fe4000f8e0216 */
[----:B0-----:R-:W-:Y:S02]  /*7ad0*/  @P0 IMAD R15, R21, R24, R12 ;  /* 0x00000018150f0224 */ /* 0x001fe400078e020c */
[----:B------:R-:W-:Y:S01]  /*7ae0*/  IMAD R20, R7, UR8, R20 ;  /* 0x0000000807147c24 */ /* 0x000fe2000f8e0214 */
[----:B------:R-:W-:Y:S01]  /*7af0*/  ULDC UR8, c[0x0][0x600] ;  /* 0x0001800000087ab9 */ /* 0x000fe20000000800 */
[----:B------:R-:W-:Y:S02]  /*7b00*/  IMAD R15, R22, UR9, R15 ;  /* 0x00000009160f7c24 */ /* 0x000fe4000f8e020f */
[----:B------:R-:W-:Y:S02]  /*7b10*/  IMAD R6, R20, UR8, R19 ;  /* 0x0000000814067c24 */ /* 0x000fe4000f8e0213 */
[----:B------:R-:W-:-:S03]  /*7b20*/  IMAD.MOV.U32 R12, RZ, RZ, R14 ;  /* 0x000000ffff0c7224 */ /* 0x000fc600078e000e */
[----:B------:R-:W-:Y:S02]  /*7b30*/  SEL R20, R6, R15, !P0 ;  /* 0x0000000f06147207 */ /* 0x000fe40004000000 */
[----:B------:R-:W-:-:S07]  /*7b40*/  SEL R19, R15, R6, !P0 ;  /* 0x000000060f137207 */ /* 0x000fce0004000000 */
.L_x_176:
[----:B------:R-:W-:Y:S05]  /*7b50*/  BSYNC B1 ;  /* 0x0000000000017941 */ /* 0x000fea0003800000 */
.L_x_175:
[----:B------:R-:W-:-:S13]  /*7b60*/  LOP3.LUT P0, RZ, R4, 0xff, RZ, 0xc0, !PT ;  /* 0x000000ff04ff7812 */ /* 0x000fda000780c0ff */
[----:B------:R-:W-:Y:S05]  /*7b70*/  @P0 BRA `(.L_x_179) ;  /* 0xfffffff000f40947 */ /* 0x000fea000383ffff */
[----:B------:R-:W-:Y:S05]  /*7b80*/  BSYNC B0 ;  /* 0x0000000000007941 */ /* 0x000fea0003800000 */
.L_x_168:
[----:B------:R-:W-:-:S03]  /*7b90*/  UMOV UR8, 0xffffffff ;  /* 0xffffffff00087882 */ /* 0x000fc60000000000 */
[----:B------:R-:W-:Y:S05]  /*7ba0*/  BRA.DIV UR8, `(.L_x_180) ;  /* 0x0000000608807947 */ /* 0x000fea000b800000 */
[----:B------:R-:W-:-:S13]  /*7bb0*/  ELECT P6, URZ, PT ;  /* 0x00000000003f782f */ /* 0x000fda00038c0000 */
.L_x_197:
[----:B------:R-:W-:Y:S04]  /*7bc0*/  BSSY B0, `(.L_x_181) ;  /* 0x0000046000007945 */ /* 0x000fe80003800000 */
[----:B------:R-:W-:Y:S05]  /*7bd0*/  @!P6 BRA `(.L_x_182) ;  /* 0x000000040010e947 */ /* 0x000fea0003800000 */
[----:B------:R-:W-:-:S04]  /*7be0*/  LOP3.LUT R18, R18, 0x2, RZ, 0xfc, !PT ;  /* 0x0000000212127812 */ /* 0x000fc800078efcff */
[----:B------:R-:W-:-:S13]  /*7bf0*/  ISETP.NE.AND P0, PT, R18, 0x3, PT ;  /* 0x000000031200780c */ /* 0x000fda0003f05270 */
[----:B------:R-:W-:Y:S05]  /*7c00*/  @!P0 BRA `(.L_x_183) ;  /* 0x0000000000048947 */ /* 0x000fea0003800000 */
[----:B------:R-:W-:Y:S01]  /*7c10*/  BPT.TRAP 0x1 ;  /* 0x000000040000795c */ /* 0x000fe20000300000 */
.L_x_183:
[----:B------:R-:W0:Y:S01]  /*7c20*/  S2R R5, SR_CgaCtaId ;  /* 0x0000000000057919 */ /* 0x000e220000008800 */
[----:B------:R-:W-:Y:S02]  /*7c30*/  MOV R0, 0x400 ;  /* 0x0000040000007802 */ /* 0x000fe40000000f00 */
[----:B------:R-:W-:Y:S02]  /*7c40*/  SHF.L.U32 R4, R3, 0x1f, RZ ;  /* 0x0000001f03047819 */ /* 0x000fe400000006ff */
[----:B0-----:R-:W-:-:S05]  /*7c50*/  LEA R0, R5, R0, 0x18 ;  /* 0x0000000005007211 */ /* 0x001fca00078ec0ff */
[----:B------:R-:W-:-:S04]  /*7c60*/  VIADD R0, R0, 0x38 ;  /* 0x0000003800007836 */ /* 0x000fc80000000000 */
[C---:B------:R-:W-:Y:S02]  /*7c70*/  IMAD R7, R13.reuse, 0x8, R0 ;  /* 0x000000080d077824 */ /* 0x040fe400078e0200 */
[----:B------:R-:W-:Y:S02]  /*7c80*/  VIADD R13, R13, 0x1 ;  /* 0x000000010d0d7836 */ /* 0x000fe40000000000 */
[----:B------:R-:W0:Y:S03]  /*7c90*/  SYNCS.PHASECHK.TRANS64.TRYWAIT P0, [R7+URZ], R4 ;  /* 0x00000004070075a7 */ /* 0x000e26000800017f */
[----:B------:R-:W-:-:S04]  /*7ca0*/  ISETP.NE.AND P1, PT, R13, 0x7, PT ;  /* 0x000000070d00780c */ /* 0x000fc80003f25270 */
[----:B------:R-:W-:Y:S02]  /*7cb0*/  SEL R2, RZ, 0x1, P1 ;  /* 0x00000001ff027807 */ /* 0x000fe40000800000 */
[----:B------:R-:W-:Y:S02]  /*7cc0*/  SEL R13, R13, RZ, P1 ;  /* 0x000000ff0d0d7207 */ /* 0x000fe40000800000 */
[----:B------:R-:W-:-:S03]  /*7cd0*/  LOP3.LUT R6, R3, R2, RZ, 0x3c, !PT ;  /* 0x0000000203067212 */ /* 0x000fc600078e3cff */
[----:B------:R-:W-:Y:S01]  /*7ce0*/  IMAD R8, R13, 0x8, R0 ;  /* 0x000000080d087824 */ /* 0x000fe200078e0200 */
[----:B------:R-:W-:Y:S01]  /*7cf0*/  SHF.L.U32 R5, R6, 0x1f, RZ ;  /* 0x0000001f06057819 */ /* 0x000fe200000006ff */
[----:B0-----:R-:W-:Y:S06]  /*7d00*/  @!P0 BRA `(.L_x_184) ;  /* 0x0000000400488947 */ /* 0x001fec0003800000 */
.L_x_198:
[----:B------:R-:W1:Y:S01]  /*7d10*/  SYNCS.PHASECHK.TRANS64.TRYWAIT P0, [R8+URZ], R5 ;  /* 0x00000005080075a7 */ /* 0x000e62000800017f */
[----:B------:R-:W-:-:S05]  /*7d20*/  VIADD R2, R13, 0x1 ;  /* 0x000000010d027836 */ /* 0x000fca0000000000 */
[----:B------:R-:W-:-:S04]  /*7d30*/  ISETP.NE.AND P1, PT, R2, 0x7, PT ;  /* 0x000000070200780c */ /* 0x000fc80003f25270 */
[----:B------:R-:W-:Y:S02]  /*7d40*/  SEL R3, RZ, 0x1, P1 ;  /* 0x00000001ff037807 */ /* 0x000fe40000800000 */
[----:B0-----:R-:W-:Y:S02]  /*7d50*/  SEL R7, R2, RZ, P1 ;  /* 0x000000ff02077207 */ /* 0x001fe40000800000 */
[----:B------:R-:W-:-:S03]  /*7d60*/  LOP3.LUT R6, R6, R3, RZ, 0x3c, !PT ;  /* 0x0000000306067212 */ /* 0x000fc600078e3cff */
[----:B------:R-:W-:Y:S01]  /*7d70*/  IMAD R9, R7, 0x8, R0 ;  /* 0x0000000807097824 */ /* 0x000fe200078e0200 */
[----:B------:R-:W-:Y:S01]  /*7d80*/  SHF.L.U32 R4, R6, 0x1f, RZ ;  /* 0x0000001f06047819 */ /* 0x000fe200000006ff */
[----:B-1----:R-:W-:Y:S06]  /*7d90*/  @!P0 BRA `(.L_x_185) ;  /* 0x0000000400388947 */ /* 0x002fec0003800000 */
.L_x_199:
[----:B------:R-:W1:Y:S01]  /*7da0*/  SYNCS.PHASECHK.TRANS64.TRYWAIT P0, [R9+URZ], R4 ;  /* 0x00000004090075a7 */ /* 0x000e62000800017f */
[----:B------:R-:W-:-:S05]  /*7db0*/  VIADD R2, R7, 0x1 ;  /* 0x0000000107027836 */ /* 0x000fca0000000000 */
[----:B------:R-:W-:-:S04]  /*7dc0*/  ISETP.NE.AND P1, PT, R2, 0x7, PT ;  /* 0x000000070200780c */ /* 0x000fc80003f25270 */
[----:B------:R-:W-:Y:S02]  /*7dd0*/  SEL R3, RZ, 0x1, P1 ;  /* 0x00000001ff037807 */ /* 0x000fe40000800000 */
[----:B------:R-:W-:Y:S02]  /*7de0*/  SEL R7, R2, RZ, P1 ;  /* 0x000000ff02077207 */ /* 0x000fe40000800000 */
[----:B------:R-:W-:-:S03]  /*7df0*/  LOP3.LUT R6, R6, R3, RZ, 0x3c, !PT ;  /* 0x0000000306067212 */ /* 0x000fc600078e3cff */
[----:B0-----:R-:W-:Y:S01]  /*7e00*/  IMAD R8, R7, 0x8, R0 ;  /* 0x0000000807087824 */ /* 0x001fe200078e0200 */
[----:B------:R-:W-:Y:S01]  /*7e10*/  SHF.L.U32 R5, R6, 0x1f, RZ ;  /* 0x0000001f06057819 */ /* 0x000fe200000006ff */
[----:B-1----:R-:W-:Y:S06]  /*7e20*/  @!P0 BRA `(.L_x_186) ;  /* 0x0000000400288947 */ /* 0x002fec0003800000 */
.L_x_200:
        /* <DEDUP_REMOVED lines=9> */
.L_x_201:
[----:B------:R-:W1:Y:S01]  /*7ec0*/  SYNCS.PHASECHK.TRANS64.TRYWAIT P0, [R9+URZ], R4 ;  /* 0x00000004090075a7 */ /* 0x000e62000800017f */
[----:B------:R-:W-:-:S05]  /*7ed0*/  VIADD R2, R7, 0x1 ;  /* 0x0000000107027836 */ /* 0x000fca0000000000 */
[----:B------:R-:W-:-:S04]  /*7ee0*/  ISETP.NE.AND P1, PT, R2, 0x7, PT ;  /* 0x000000070200780c */ /* 0x000fc80003f25270 */
[----:B------:R-:W-:Y:S02]  /*7ef0*/  SEL R3, RZ, 0x1, P1 ;  /* 0x00000001ff037807 */ /* 0x000fe40000800000 */
[----:B------:R-:W-:Y:S02]  /*7f00*/  SEL R7, R2, RZ, P1 ;  /* 0x000000ff02077207 */ /* 0x000fe40000800000 */
[----:B------:R-:W-:-:S03]  /*7f10*/  LOP3.LUT R11, R6, R3, RZ, 0x3c, !PT ;  /* 0x00000003060b7212 */ /* 0x000fc600078e3cff */
[----:B------:R-:W-:Y:S01]  /*7f20*/  IMAD R6, R7, 0x8, R0 ;  /* 0x0000000807067824 */ /* 0x000fe200078e0200 */
[----:B0-----:R-:W-:Y:S01]  /*7f30*/  SHF.L.U32 R5, R11, 0x1f, RZ ;  /* 0x0000001f0b057819 */ /* 0x001fe200000006ff */
[----:B-1----:R-:W-:Y:S06]  /*7f40*/  @!P0 BRA `(.L_x_188) ;  /* 0x0000000400088947 */ /* 0x002fec0003800000 */
.L_x_202:
[----:B------:R-:W1:Y:S01]  /*7f50*/  SYNCS.PHASECHK.TRANS64.TRYWAIT P0, [R6+URZ], R5 ;  /* 0x00000005060075a7 */ /* 0x000e62000800017f */
[----:B------:R-:W-:-:S05]  /*7f60*/  VIADD R2, R7, 0x1 ;  /* 0x0000000107027836 */ /* 0x000fca0000000000 */
[----:B------:R-:W-:-:S04]  /*7f70*/  ISETP.NE.AND P1, PT, R2, 0x7, PT ;  /* 0x000000070200780c */ /* 0x000fc80003f25270 */
[----:B0-----:R-:W-:Y:S02]  /*7f80*/  SEL R4, RZ, 0x1, P1 ;  /* 0x00000001ff047807 */ /* 0x001fe40000800000 */
[----:B------:R-:W-:Y:S02]  /*7f90*/  SEL R3, R2, RZ, P1 ;  /* 0x000000ff02037207 */ /* 0x000fe40000800000 */
[----:B------:R-:W-:Y:S01]  /*7fa0*/  LOP3.LUT R4, R11, R4, RZ, 0x3c, !PT ;  /* 0x000000040b047212 */ /* 0x000fe200078e3cff */
[----:B-1----:R-:W-:Y:S06]  /*7fb0*/  @!P0 BRA `(.L_x_189) ;  /* 0x0000000400008947 */ /* 0x002fec0003800000 */
.L_x_203:
[----:B------:R-:W-:Y:S01]  /*7fc0*/  IMAD R3, R3, 0x8, R0 ;  /* 0x0000000803037824 */ /* 0x000fe200078e0200 */
[----:B------:R-:W-:-:S07]  /*7fd0*/  SHF.L.U32 R0, R4, 0x1f, RZ ;  /* 0x0000001f04007819 */ /* 0x000fce00000006ff */
.L_x_190:
[----:B-1----:R1:W2:Y:S02]  /*7fe0*/  SYNCS.PHASECHK.TRANS64.TRYWAIT P0, [R3+URZ], R0 ;  /* 0x00000000030075a7 */ /* 0x0022a4000800017f */
[----:B--2---:R-:W-:Y:S05]  /*7ff0*/  @!P0 NANOSLEEP.SYNCS 0x989680 ;  /* 0x009896800000895d */ /* 0x004fea0003900000 */
[----:B------:R-:W2:Y:S02]  /*8000*/  @!P0 SYNCS.PHASECHK.TRANS64 P0, [R3+URZ], R0 ;  /* 0x00000000030085a7 */ /* 0x000ea4000800007f */
[----:B--2---:R-:W-:Y:S05]  /*8010*/  @!P0 BRA `(.L_x_190) ;  /* 0xfffffffc00f08947 */ /* 0x004fea000383ffff */
.L_x_182:
[----:B------:R-:W-:Y:S05]  /*8020*/  BSYNC B0 ;  /* 0x0000000000007941 */ /* 0x000fea0003800000 */
.L_x_181:
[----:B------:R-:W-:Y:S05]  /*8030*/  EXIT ;  /* 0x000000000000794d */ /* 0x000fea0003800000 */
.L_x_21:
[----:B-1----:R1:W2:Y:S02]  /*8040*/  SYNCS.PHASECHK.TRANS64.TRYWAIT P1, [R3+URZ], R0 ;  /* 0x00000000030075a7 */ /* 0x0022a4000802017f */
[----:B--2---:R-:W-:Y:S05]  /*8050*/  @!P1 NANOSLEEP.SYNCS 0x989680 ;  /* 0x009896800000995d */ /* 0x004fea0003900000 */
[----:B------:R-:W2:Y:S02]  /*8060*/  @!P1 SYNCS.PHASECHK.TRANS64 P1, [R3+URZ], R0 ;  /* 0x00000000030095a7 */ /* 0x000ea4000802007f */
[----:B--2---:R-:W-:Y:S05]  /*8070*/  @!P1 BRA `(.L_x_21) ;  /* 0xfffffffc00f09947 */ /* 0x004fea000383ffff */
[----:B------:R-:W-:Y:S05]  /*8080*/  BRA `(.L_x_20) ;  /* 0xffffff9400c07947 */ /* 0x000fea000383ffff */
.L_x_26:
[----:B-1----:R1:W2:Y:S02]  /*8090*/  SYNCS.PHASECHK.TRANS64.TRYWAIT P1, [R5+URZ], R4 ;  /* 0x00000004050075a7 */ /* 0x0022a4000802017f */
[----:B--2---:R-:W-:Y:S05]  /*80a0*/  @!P1 NANOSLEEP.SYNCS 0x989680 ;  /* 0x009896800000995d */ /* 0x004fea0003900000 */
[----:B------:R-:W2:Y:S02]  /*80b0*/  @!P1 SYNCS.PHASECHK.TRANS64 P1, [R5+URZ], R4 ;  /* 0x00000004050095a7 */ /* 0x000ea4000802007f */
[----:B--2---:R-:W-:Y:S05]  /*80c0*/  @!P1 BRA `(.L_x_26) ;  /* 0xfffffffc00f09947 */ /* 0x004fea000383ffff */
[----:B------:R-:W-:Y:S05]  /*80d0*/  BRA `(.L_x_25) ;  /* 0xffffff98009c7947 */ /* 0x000fea000383ffff */
.L_x_169:
[----:B------:R-:W-:Y:S01]  /*80e0*/  BSSY B1, `(.L_x_191) ;  /* 0x0000006000017945 */ /* 0x000fe20003800000 */
[----:B------:R-:W-:-:S07]  /*80f0*/  IMAD.MOV.U32 R15, RZ, RZ, -0x1 ;  /* 0xffffffffff0f7424 */ /* 0x000fce00078e00ff */
[----:B------:R-:W-:Y:S05]  /*8100*/  WARPSYNC.COLLECTIVE R15, `(.L_x_192) ;  /* 0x000000000f0c7348 */ /* 0x000fea0003c00000 */
[----:B------:R-:W-:Y:S02]  /*8110*/  ELECT P6, UR62, PT ;  /* 0x00000000003e782f */ /* 0x000fe400038c0000 */
[----:B------:R-:W-:Y:S01]  /*8120*/  MOV R14, UR62 ;  /* 0x0000003e000e7c02 */ /* 0x000fe20008000f00 */
[----:B------:R-:W-:Y:S10]  /*8130*/  ENDCOLLECTIVE ;  /* 0x000000000000791b */ /* 0x000ff40003800000 */
.L_x_192:
[----:B------:R-:W-:Y:S05]  /*8140*/  BSYNC B1 ;  /* 0x0000000000017941 */ /* 0x000fea0003800000 */
.L_x_191:
[----:B------:R-:W-:Y:S05]  /*8150*/  BRA `(.L_x_193) ;  /* 0xffffffec00887947 */ /* 0x000fea000383ffff */
.L_x_172:
[----:B0-----:R0:W1:Y:S02]  /*8160*/  SYNCS.PHASECHK.TRANS64.TRYWAIT P0, [R22+URZ+0x38], R7 ;  /* 0x00003807160075a7 */ /* 0x001064000800017f */
[----:B-1----:R-:W-:Y:S05]  /*8170*/  @!P0 NANOSLEEP.SYNCS 0x989680 ;  /* 0x009896800000895d */ /* 0x002fea0003900000 */
[----:B------:R-:W1:Y:S02]  /*8180*/  @!P0 SYNCS.PHASECHK.TRANS64 P0, [R22+URZ+0x38], R7 ;  /* 0x00003807160085a7 */ /* 0x000e64000800007f */
[----:B-1----:R-:W-:Y:S05]  /*8190*/  @!P0 BRA `(.L_x_172) ;  /* 0xfffffffc00f08947 */ /* 0x002fea000383ffff */
[----:B------:R-:W-:Y:S05]  /*81a0*/  BRA `(.L_x_194) ;  /* 0xffffffec00d07947 */ /* 0x000fea000383ffff */
.L_x_180:
[----:B------:R-:W-:Y:S01]  /*81b0*/  BSSY B0, `(.L_x_195) ;  /* 0x0000006000007945 */ /* 0x000fe20003800000 */
[----:B------:R-:W-:-:S07]  /*81c0*/  IMAD.MOV.U32 R15, RZ, RZ, -0x1 ;  /* 0xffffffffff0f7424 */ /* 0x000fce00078e00ff */
[----:B------:R-:W-:Y:S05]  /*81d0*/  WARPSYNC.COLLECTIVE R15, `(.L_x_196) ;  /* 0x000000000f0c7348 */ /* 0x000fea0003c00000 */
[----:B------:R-:W-:Y:S02]  /*81e0*/  ELECT P6, UR62, PT ;  /* 0x00000000003e782f */ /* 0x000fe400038c0000 */
[----:B------:R-:W-:Y:S01]  /*81f0*/  MOV R14, UR62 ;  /* 0x0000003e000e7c02 */ /* 0x000fe20008000f00 */
[----:B------:R-:W-:Y:S10]  /*8200*/  ENDCOLLECTIVE ;  /* 0x000000000000791b */ /* 0x000ff40003800000 */
.L_x_196:
[----:B------:R-:W-:Y:S05]  /*8210*/  BSYNC B0 ;  /* 0x0000000000007941 */ /* 0x000fea0003800000 */
.L_x_195:
[----:B------:R-:W-:Y:S05]  /*8220*/  BRA `(.L_x_197) ;  /* 0xfffffff800647947 */ /* 0x000fea000383ffff */
.L_x_184:
[----:B0-----:R0:W1:Y:S02]  /*8230*/  SYNCS.PHASECHK.TRANS64.TRYWAIT P0, [R7+URZ], R4 ;  /* 0x00000004070075a7 */ /* 0x001064000800017f */
[----:B-1----:R-:W-:Y:S05]  /*8240*/  @!P0 NANOSLEEP.SYNCS 0x989680 ;  /* 0x009896800000895d */ /* 0x002fea0003900000 */
[----:B------:R-:W1:Y:S02]  /*8250*/  @!P0 SYNCS.PHASECHK.TRANS64 P0, [R7+URZ], R4 ;  /* 0x00000004070085a7 */ /* 0x000e64000800007f */
[----:B-1----:R-:W-:Y:S05]  /*8260*/  @!P0 BRA `(.L_x_184) ;  /* 0xfffffffc00f08947 */ /* 0x002fea000383ffff */
[----:B------:R-:W-:Y:S05]  /*8270*/  BRA `(.L_x_198) ;  /* 0xfffffff800a47947 */ /* 0x000fea000383ffff */
.L_x_185:
[----:B0-----:R0:W1:Y:S02]  /*8280*/  SYNCS.PHASECHK.TRANS64.TRYWAIT P0, [R8+URZ], R5 ;  /* 0x00000005080075a7 */ /* 0x001064000800017f */
[----:B-1----:R-:W-:Y:S05]  /*8290*/  @!P0 NANOSLEEP.SYNCS 0x989680 ;  /* 0x009896800000895d */ /* 0x002fea0003900000 */
[----:B------:R-:W1:Y:S02]  /*82a0*/  @!P0 SYNCS.PHASECHK.TRANS64 P0, [R8+URZ], R5 ;  /* 0x00000005080085a7 */ /* 0x000e64000800007f */
[----:B-1----:R-:W-:Y:S05]  /*82b0*/  @!P0 BRA `(.L_x_185) ;  /* 0xfffffffc00f08947 */ /* 0x002fea000383ffff */
[----:B------:R-:W-:Y:S05]  /*82c0*/  BRA `(.L_x_199) ;  /* 0xfffffff800b47947 */ /* 0x000fea000383ffff */
.L_x_186:
[----:B0-----:R0:W1:Y:S02]  /*82d0*/  SYNCS.PHASECHK.TRANS64.TRYWAIT P0, [R9+URZ], R4 ;  /* 0x00000004090075a7 */ /* 0x001064000800017f */
[----:B-1----:R-:W-:Y:S05]  /*82e0*/  @!P0 NANOSLEEP.SYNCS 0x989680 ;  /* 0x009896800000895d */ /* 0x002fea0003900000 */
[----:B------:R-:W1:Y:S02]  /*82f0*/  @!P0 SYNCS.PHASECHK.TRANS64 P0, [R9+URZ], R4 ;  /* 0x00000004090085a7 */ /* 0x000e64000800007f */
[----:B-1----:R-:W-:Y:S05]  /*8300*/  @!P0 BRA `(.L_x_186) ;  /* 0xfffffffc00f08947 */ /* 0x002fea000383ffff */
[----:B------:R-:W-:Y:S05]  /*8310*/  BRA `(.L_x_200) ;  /* 0xfffffff800c47947 */ /* 0x000fea000383ffff */
.L_x_187:
[----:B0-----:R0:W1:Y:S02]  /*8320*/  SYNCS.PHASECHK.TRANS64.TRYWAIT P0, [R8+URZ], R5 ;  /* 0x00000005080075a7 */ /* 0x001064000800017f */
[----:B-1----:R-:W-:Y:S05]  /*8330*/  @!P0 NANOSLEEP.SYNCS 0x989680 ;  /* 0x009896800000895d */ /* 0x002fea0003900000 */
[----:B------:R-:W1:Y:S02]  /*8340*/  @!P0 SYNCS.PHASECHK.TRANS64 P0, [R8+URZ], R5 ;  /* 0x00000005080085a7 */ /* 0x000e64000800007f */
[----:B-1----:R-:W-:Y:S05]  /*8350*/  @!P0 BRA `(.L_x_187) ;  /* 0xfffffffc00f08947 */ /* 0x002fea000383ffff */
[----:B------:R-:W-:Y:S05]  /*8360*/  BRA `(.L_x_201) ;  /* 0xfffffff800d47947 */ /* 0x000fea000383ffff */
.L_x_188:
[----:B0-----:R0:W1:Y:S02]  /*8370*/  SYNCS.PHASECHK.TRANS64.TRYWAIT P0, [R9+URZ], R4 ;  /* 0x00000004090075a7 */ /* 0x001064000800017f */
[----:B-1----:R-:W-:Y:S05]  /*8380*/  @!P0 NANOSLEEP.SYNCS 0x989680 ;  /* 0x009896800000895d */ /* 0x002fea0003900000 */
[----:B------:R-:W1:Y:S02]  /*8390*/  @!P0 SYNCS.PHASECHK.TRANS64 P0, [R9+URZ], R4 ;  /* 0x00000004090085a7 */ /* 0x000e64000800007f */
[----:B-1----:R-:W-:Y:S05]  /*83a0*/  @!P0 BRA `(.L_x_188) ;  /* 0xfffffffc00f08947 */ /* 0x002fea000383ffff */
[----:B------:R-:W-:Y:S05]  /*83b0*/  BRA `(.L_x_202) ;  /* 0xfffffff800e47947 */ /* 0x000fea000383ffff */
.L_x_189:
[----:B0-----:R0:W1:Y:S02]  /*83c0*/  SYNCS.PHASECHK.TRANS64.TRYWAIT P0, [R6+URZ], R5 ;  /* 0x00000005060075a7 */ /* 0x001064000800017f */
[----:B-1----:R-:W-:Y:S05]  /*83d0*/  @!P0 NANOSLEEP.SYNCS 0x989680 ;  /* 0x009896800000895d */ /* 0x002fea0003900000 */
[----:B------:R-:W1:Y:S02]  /*83e0*/  @!P0 SYNCS.PHASECHK.TRANS64 P0, [R6+URZ], R5 ;  /* 0x00000005060085a7 */ /* 0x000e64000800007f */
[----:B-1----:R-:W-:Y:S05]  /*83f0*/  @!P0 BRA `(.L_x_189) ;  /* 0xfffffffc00f08947 */ /* 0x002fea000383ffff */
[----:B------:R-:W-:Y:S05]  /*8400*/  BRA `(.L_x_203) ;  /* 0xfffffff800ec7947 */ /* 0x000fea000383ffff */
.L_x_204:
[----:B------:R-:W-:-:S00]  /*8410*/  BRA `(.L_x_204) ;  /* 0xfffffffc00fc7947 */ /* 0x000fc0000383ffff */
[----:B------:R-:W-:-:S00]  /*8420*/  NOP ;  /* 0x0000000000007918 */ /* 0x000fc00000000000 */
        /* <DEDUP_REMOVED lines=13> */
.L_x_205:


//--------------------- .nv.global.init           --------------------------
	.section	.nv.global.init,"aw",@progbits
.nv.global.init:
	.type		$str$22,@object
	.size		$str$22,($str$23 - $str$22)
$str$22:
        /*0000*/ 	.byte	0x6b, 0x5f, 0x74, 0x69, 0x6c, 0x65, 0x5f, 0x63, 0x6f, 0x75, 0x6e, 0x74, 0x20, 0x3e, 0x3d, 0x20
        /*0010*/ 	.byte	0x31, 0x00
	.type		$str$23,@object
	.size		$str$23,(__unnamed_1 - $str$23)
$str$23:
        /*0012*/ 	.byte	0x2f, 0x74, 0x6d, 0x70, 0x2f, 0x63, 0x75, 0x74, 0x6c, 0x61, 0x73, 0x73, 0x5f, 0x73, 0x77, 0x65
        /*0022*/ 	.byte	0x65, 0x70, 0x5f, 0x73, 0x72, 0x63, 0x2f, 0x69, 0x6e, 0x63, 0x6c, 0x75, 0x64, 0x65, 0x2f, 0x63
        /*0032*/ 	.byte	0x75, 0x74, 0x6c, 0x61, 0x73, 0x73, 0x2f, 0x67, 0x65, 0x6d, 0x6d, 0x2f, 0x63, 0x6f, 0x6c, 0x6c
        /*0042*/ 	.byte	0x65, 0x63, 0x74, 0x69, 0x76, 0x65, 0x2f, 0x73, 0x6d, 0x39, 0x30, 0x5f, 0x6d, 0x6d, 0x61, 0x5f
        /*0052*/ 	.byte	0x74, 0x6d, 0x61, 0x5f, 0x67, 0x6d, 0x6d, 0x61, 0x5f, 0x73, 0x73, 0x5f, 0x77, 0x61, 0x72, 0x70
        /*0062*/ 	.byte	0x73, 0x70, 0x65, 0x63, 0x69, 0x61, 0x6c, 0x69, 0x7a, 0x65, 0x64, 0x2e, 0x68, 0x70, 0x70, 0x00
	.type		__unnamed_1,@object
	.size		__unnamed_1,(.L_0 - __unnamed_1)
__unnamed_1:
        /*0072*/ 	.byte	0x76, 0x6f, 0x69, 0x64, 0x20, 0x63, 0x75, 0x74, 0x6c, 0x61, 0x73, 0x73, 0x3a, 0x3a, 0x67, 0x65
        /* <DEDUP_REMOVED lines=180> */
        /*0bc2*/ 	.byte	0x6e, 0x74, 0x69, 0x74, 0x79, 0x5d, 0x00
.L_0:


//--------------------- .nv.shared._ZN7cutlass13device_kernelINS_4gemm6kernel13GemmUniversalIN4cute5tupleIJiiiiEEENS1_10collective13CollectiveMmaINS1_34MainloopSm90TmaGmmaWarpSpecializedILi7ENS5_IJNS4_1CILi1EEENSA_ILi8EEESB_EEENS1_35KernelTmaWarpSpecializedCooperativeEEENS5_IJNSA_ILi128EEESG_NSA_ILi64EEEEEENS_6half_tENS5_IJSB_llEEESJ_SK_NS4_8TiledMMAINS4_8MMA_AtomIJNS4_4SM904GMMA26MMA_64x128x16_F32F16F16_SSILNSO_5MajorE1ELSQ_1ELNSO_7ScaleInE1ELSR_1EEEEEENS4_6LayoutINS5_IJNSA_ILi2EEESB_SB_EEENS5_IJSB_NSA_ILi0EEESX_EEEEENS5_IJNS4_10UnderscoreES10_S10_EEEEENS4_23SM90_TMA_LOAD_MULTICASTENS4_14ComposedLayoutINS4_7SwizzleILi3ELi4ELi3EEENS4_18smem_ptr_flag_bitsILi16EEENSU_INS5_IJSH_SC_EEENS5_IJSB_SH_EEEEEEEvNS4_8identityENS4_13SM90_TMA_LOADES1C_vS1D_EENS_8epilogue10collective6detail29Sm90TmaWarpSpecializedAdapterINS1H_15DefaultEpilogueISJ_NS5_IJlSB_lEEES1L_NS1G_6thread17LinearCombinationISJ_Li1EffLNS1M_9ScaleType4KindE0ELNS_15FloatRoundStyleE2ESJ_EENS1_15EpilogueDefaultEEEEEvvEEEEvNT_6ParamsE --------------------------
	.section	.nv.shared._ZN7cutlass13device_kernelINS_4gemm6kernel13GemmUniversalIN4cute5tupleIJiiiiEEENS1_10collective13CollectiveMmaINS1_34MainloopSm90TmaGmmaWarpSpecializedILi7ENS5_IJNS4_1CILi1EEENSA_ILi8EEESB_EEENS1_35KernelTmaWarpSpecializedCooperativeEEENS5_IJNSA_ILi128EEESG_NSA_ILi64EEEEEENS_6half_tENS5_IJSB_llEEESJ_SK_NS4_8TiledMMAINS4_8MMA_AtomIJNS4_4SM904GMMA26MMA_64x128x16_F32F16F16_SSILNSO_5MajorE1ELSQ_1ELNSO_7ScaleInE1ELSR_1EEEEEENS4_6LayoutINS5_IJNSA_ILi2EEESB_SB_EEENS5_IJSB_NSA_ILi0EEESX_EEEEENS5_IJNS4_10UnderscoreES10_S10_EEEEENS4_23SM90_TMA_LOAD_MULTICASTENS4_14ComposedLayoutINS4_7SwizzleILi3ELi4ELi3EEENS4_18smem_ptr_flag_bitsILi16EEENSU_INS5_IJSH_SC_EEENS5_IJSB_SH_EEEEEEEvNS4_8identityENS4_13SM90_TMA_LOADES1C_vS1D_EENS_8epilogue10collective6detail29Sm90TmaWarpSpecializedAdapterINS1H_15DefaultEpilogueISJ_NS5_IJlSB_lEEES1L_NS1G_6thread17LinearCombinationISJ_Li1EffLNS1M_9ScaleType4KindE0ELNS_15FloatRoundStyleE2ESJ_EENS1_15EpilogueDefaultEEEEEvvEEEEvNT_6ParamsE,"aw",@nobits
	.sectionflags	@""
	.align	16
	.zero		1024


//--------------------- .nv.shared.reserved.0     --------------------------
	.section	.nv.shared.reserved.0,"aw",@nobits
	.weak		__nv_reservedSMEM_offset_0_alias
	.size		__nv_reservedSMEM_offset_0_alias, 0, 0
	.other		__nv_reservedSMEM_offset_0_alias,@"STO_CUDA_RESERVED_SHARED STV_DEFAULT"
__nv_reservedSMEM_offset_0_alias:
	.zero		0


//--------------------- .nv.global                --------------------------
	.section	.nv.global,"aw",@nobits
.nv.global:
	.type		_ZN40_INTERNAL_e89d0926_4_k_cu_1849091b_310294cute1_E,@object
	.size		_ZN40_INTERNAL_e89d0926_4_k_cu_1849091b_310294cute1_E,(_ZN40_INTERNAL_e89d0926_4_k_cu_1849091b_310294cuda3std3__45__cpo6cbeginE - _ZN40_INTERNAL_e89d0926_4_k_cu_1849091b_310294cute1_E)
_ZN40_INTERNAL_e89d0926_4_k_cu_1849091b_310294cute1_E:
	.zero		1
	.type		_ZN40_INTERNAL_e89d0926_4_k_cu_1849091b_310294cuda3std3__45__cpo6cbeginE,@object
	.size		_ZN40_INTERNAL_e89d0926_4_k_cu_1849091b_310294cuda3std3__45__cpo6cbeginE,(_ZN40_INTERNAL_e89d0926_4_k_cu_1849091b_310294cuda3std3__48in_placeE - _ZN40_INTERNAL_e89d0926_4_k_cu_1849091b_310294cuda3std3__45__cpo6cbeginE)
_ZN40_INTERNAL_e89d0926_4_k_cu_1849091b_310294cuda3std3__45__cpo6cbeginE:
	.zero		1
	.type		_ZN40_INTERNAL_e89d0926_4_k_cu_1849091b_310294cuda3std3__48in_placeE,@object
	.size		_ZN40_INTERNAL_e89d0926_4_k_cu_1849091b_310294cuda3std3__48in_placeE,(_ZN40_INTERNAL_e89d0926_4_k_cu_1849091b_310294cuda3std6ranges3__45__cpo9iter_moveE - _ZN40_INTERNAL_e89d0926_4_k_cu_1849091b_310294cuda3std3__48in_placeE)
_ZN40_INTERNAL_e89d0926_4_k_cu_1849091b_310294cuda3std3__48in_placeE:
	.zero		1
	.type		_ZN40_INTERNAL_e89d0926_4_k_cu_1849091b_310294cuda3std6ranges3__45__cpo9iter_moveE,@object
	.size		_ZN40_INTERNAL_e89d0926_4_k_cu_1849091b_310294cuda3std6ranges3__45__cpo9iter_moveE,(_ZN40_INTERNAL_e89d0926_4_k_cu_1849091b_310294cuda3std3__45__cpo5beginE - _ZN40_INTERNAL_e89d0926_4_k_cu_1849091b_310294cuda3std6ranges3__45__cpo9iter_moveE)
_ZN40_INTERNAL_e89d0926_4_k_cu_1849091b_310294cuda3std6ranges3__45__cpo9iter_moveE:
	.zero		1
	.type		_ZN40_INTERNAL_e89d0926_4_k_cu_1849091b_310294cuda3std3__45__cpo5beginE,@object
	.size		_ZN40_INTERNAL_e89d0926_4_k_cu_1849091b_310294cuda3std3__45__cpo5beginE,(_ZN40_INTERNAL_e89d0926_4_k_cu_1849091b_310294cuda3std3__442_GLOBAL__N__e89d0926_4_k_cu_1849091b_310296ignoreE - _ZN40_INTERNAL_e89d0926_4_k_cu_1849091b_310294cuda3std3__45__cpo5beginE)
_ZN40_INTERNAL_e89d0926_4_k_cu_1849091b_310294cuda3std3__45__cpo5beginE:
	.zero		1
	.type		_ZN40_INTERNAL_e89d0926_4_k_cu_1849091b_310294cuda3std3__442_GLOBAL__N__e89d0926_4_k_cu_1849091b_310296ignoreE,@object
	.size		_ZN40_INTERNAL_e89d0926_4_k_cu_1849091b_310294cuda3std3__442_GLOBAL__N__e89d0926_4_k_cu_1849091b_310296ignoreE,(_ZN40_INTERNAL_e89d0926_4_k_cu_1849091b_310294cute7productE - _ZN40_INTERNAL_e89d0926_4_k_cu_1849091b_310294cuda3std3__442_GLOBAL__N__e89d0926_4_k_cu_1849091b_310296ignoreE)
_ZN40_INTERNAL_e89d0926_4_k_cu_1849091b_310294cuda3std3__442_GLOBAL__N__e89d0926_4_k_cu_1849091b_310296ignoreE:
	.zero		1
	.type		_ZN40_INTERNAL_e89d0926_4_k_cu_1849091b_310294cute7productE,@object
	.size		_ZN40_INTERNAL_e89d0926_4_k_cu_1849091b_310294cute7productE,(_ZN40_INTERNAL_e89d0926_4_k_cu_1849091b_310294cuda3std3__45__cpo3endE - _ZN40_INTERNAL_e89d0926_4_k_cu_1849091b_310294cute7productE)
_ZN40_INTERNAL_e89d0926_4_k_cu_1849091b_310294cute7productE:
	.zero		1
	.type		_ZN40_INTERNAL_e89d0926_4_k_cu_1849091b_310294cuda3std3__45__cpo3endE,@object
	.size		_ZN40_INTERNAL_e89d0926_4_k_cu_1849091b_310294cuda3std3__45__cpo3endE,(_ZN40_INTERNAL_e89d0926_4_k_cu_1849091b_310294cuda3std3__419piecewise_constructE - _ZN40_INTERNAL_e89d0926_4_k_cu_1849091b_310294cuda3std3__45__cpo3endE)
_ZN40_INTERNAL_e89d0926_4_k_cu_1849091b_310294cuda3std3__45__cpo3endE:
	.zero		1
	.type		_ZN40_INTERNAL_e89d0926_4_k_cu_1849091b_310294cuda3std3__419piecewise_constructE,@object
	.size		_ZN40_INTERNAL_e89d0926_4_k_cu_1849091b_310294cuda3std3__419piecewise_constructE,(_ZN40_INTERNAL_e89d0926_4_k_cu_1849091b_310294cuda3std3__45__cpo4cendE - _ZN40_INTERNAL_e89d0926_4_k_cu_1849091b_310294cuda3std3__419piecewise_constructE)
_ZN40_INTERNAL_e89d0926_4_k_cu_1849091b_310294cuda3std3__419piecewise_constructE:
	.zero		1
	.type		_ZN40_INTERNAL_e89d0926_4_k_cu_1849091b_310294cuda3std3__45__cpo4cendE,@object
	.size		_ZN40_INTERNAL_e89d0926_4_k_cu_1849091b_310294cuda3std3__45__cpo4cendE,(_ZN40_INTERNAL_e89d0926_4_k_cu_1849091b_310294cuda3std6ranges3__45__cpo4swapE - _ZN40_INTERNAL_e89d0926_4_k_cu_1849091b_310294cuda3std3__45__cpo4cendE)
_ZN40_INTERNAL_e89d0926_4_k_cu_1849091b_310294cuda3std3__45__cpo4cendE:
	.zero		1
	.type		_ZN40_INTERNAL_e89d0926_4_k_cu_1849091b_310294cuda3std6ranges3__45__cpo4swapE,@object
	.size		_ZN40_INTERNAL_e89d0926_4_k_cu_1849091b_310294cuda3std6ranges3__45__cpo4swapE,(.L_8 - _ZN40_INTERNAL_e89d0926_4_k_cu_1849091b_310294cuda3std6ranges3__45__cpo4swapE)
_ZN40_INTERNAL_e89d0926_4_k_cu_1849091b_310294cuda3std6ranges3__45__cpo4swapE:
	.zero		1
.L_8:


//--------------------- .nv.constant0._ZN7cutlass13device_kernelINS_4gemm6kernel13GemmUniversalIN4cute5tupleIJiiiiEEENS1_10collective13CollectiveMmaINS1_34MainloopSm90TmaGmmaWarpSpecializedILi7ENS5_IJNS4_1CILi1EEENSA_ILi8EEESB_EEENS1_35KernelTmaWarpSpecializedCooperativeEEENS5_IJNSA_ILi128EEESG_NSA_ILi64EEEEEENS_6half_tENS5_IJSB_llEEESJ_SK_NS4_8TiledMMAINS4_8MMA_AtomIJNS4_4SM904GMMA26MMA_64x128x16_F32F16F16_SSILNSO_5MajorE1ELSQ_1ELNSO_7ScaleInE1ELSR_1EEEEEENS4_6LayoutINS5_IJNSA_ILi2EEESB_SB_EEENS5_IJSB_NSA_ILi0EEESX_EEEEENS5_IJNS4_10UnderscoreES10_S10_EEEEENS4_23SM90_TMA_LOAD_MULTICASTENS4_14ComposedLayoutINS4_7SwizzleILi3ELi4ELi3EEENS4_18smem_ptr_flag_bitsILi16EEENSU_INS5_IJSH_SC_EEENS5_IJSB_SH_EEEEEEEvNS4_8identityENS4_13SM90_TMA_LOADES1C_vS1D_EENS_8epilogue10collective6detail29Sm90TmaWarpSpecializedAdapterINS1H_15DefaultEpilogueISJ_NS5_IJlSB_lEEES1L_NS1G_6thread17LinearCombinationISJ_Li1EffLNS1M_9ScaleType4KindE0ELNS_15FloatRoundStyleE2ESJ_EENS1_15EpilogueDefaultEEEEEvvEEEEvNT_6ParamsE --------------------------
	.section	.nv.constant0._ZN7cutlass13device_kernelINS_4gemm6kernel13GemmUniversalIN4cute5tupleIJiiiiEEENS1_10collective13CollectiveMmaINS1_34MainloopSm90TmaGmmaWarpSpecializedILi7ENS5_IJNS4_1CILi1EEENSA_ILi8EEESB_EEENS1_35KernelTmaWarpSpecializedCooperativeEEENS5_IJNSA_ILi128EEESG_NSA_ILi64EEEEEENS_6half_tENS5_IJSB_llEEESJ_SK_NS4_8TiledMMAINS4_8MMA_AtomIJNS4_4SM904GMMA26MMA_64x128x16_F32F16F16_SSILNSO_5MajorE1ELSQ_1ELNSO_7ScaleInE1ELSR_1EEEEEENS4_6LayoutINS5_IJNSA_ILi2EEESB_SB_EEENS5_IJSB_NSA_ILi0EEESX_EEEEENS5_IJNS4_10UnderscoreES10_S10_EEEEENS4_23SM90_TMA_LOAD_MULTICASTENS4_14ComposedLayoutINS4_7SwizzleILi3ELi4ELi3EEENS4_18smem_ptr_flag_bitsILi16EEENSU_INS5_IJSH_SC_EEENS5_IJSB_SH_EEEEEEEvNS4_8identityENS4_13SM90_TMA_LOADES1C_vS1D_EENS_8epilogue10collective6detail29Sm90TmaWarpSpecializedAdapterINS1H_15DefaultEpilogueISJ_NS5_IJlSB_lEEES1L_NS1G_6thread17LinearCombinationISJ_Li1EffLNS1M_9ScaleType4KindE0ELNS_15FloatRoundStyleE2ESJ_EENS1_15EpilogueDefaultEEEEEvvEEEEvNT_6ParamsE,"a",@progbits
	.sectionflags	@""
	.align	4
.nv.constant0._ZN7cutlass13device_kernelINS_4gemm6kernel13GemmUniversalIN4cute5tupleIJiiiiEEENS1_10collective13CollectiveMmaINS1_34MainloopSm90TmaGmmaWarpSpecializedILi7ENS5_IJNS4_1CILi1EEENSA_ILi8EEESB_EEENS1_35KernelTmaWarpSpecializedCooperativeEEENS5_IJNSA_ILi128EEESG_NSA_ILi64EEEEEENS_6half_tENS5_IJSB_llEEESJ_SK_NS4_8TiledMMAINS4_8MMA_AtomIJNS4_4SM904GMMA26MMA_64x128x16_F32F16F16_SSILNSO_5MajorE1ELSQ_1ELNSO_7ScaleInE1ELSR_1EEEEEENS4_6LayoutINS5_IJNSA_ILi2EEESB_SB_EEENS5_IJSB_NSA_ILi0EEESX_EEEEENS5_IJNS4_10UnderscoreES10_S10_EEEEENS4_23SM90_TMA_LOAD_MULTICASTENS4_14ComposedLayoutINS4_7SwizzleILi3ELi4ELi3EEENS4_18smem_ptr_flag_bitsILi16EEENSU_INS5_IJSH_SC_EEENS5_IJSB_SH_EEEEEEEvNS4_8identityENS4_13SM90_TMA_LOADES1C_vS1D_EENS_8epilogue10collective6detail29Sm90TmaWarpSpecializedAdapterINS1H_15DefaultEpilogueISJ_NS5_IJlSB_lEEES1L_NS1G_6thread17LinearCombinationISJ_Li1EffLNS1M_9ScaleType4KindE0ELNS_15FloatRoundStyleE2ESJ_EENS1_15EpilogueDefaultEEEEEvvEEEEvNT_6ParamsE:
	.zero		1664


//--------------------- SYMBOLS --------------------------

	.type		.nv.reservedSmem.offset0,@object
	.size		.nv.reservedSmem.offset0,0x4
	.type		__assertfail,@function
